def gluon_mma(
    a_ptr,
    b_ptr,
    c_ptr,
    M: gl.constexpr,
    N: gl.constexpr,
    K: gl.constexpr,
    BLK_A: gl.constexpr,
    BLK_B: gl.constexpr,
    SHARED_A: gl.constexpr,
    SHARED_B: gl.constexpr,
    ACC_LAYOUT: gl.constexpr,
    TMEM_LAYOUT: gl.constexpr,
    USE_TCGEN05: gl.constexpr,
    IS_ASYNC: gl.constexpr,
):
    offs_m = gl.arange(0, M, layout=gl.SliceLayout(1, BLK_A))
    offs_ka = gl.arange(0, K, layout=gl.SliceLayout(0, BLK_A))
    offs_kb = gl.arange(0, K, layout=gl.SliceLayout(1, BLK_B))
    offs_n = gl.arange(0, N, layout=gl.SliceLayout(0, BLK_B))
    a = gl.load(a_ptr + offs_m[:, None] * K + offs_ka[None, :])
    b = gl.load(b_ptr + offs_kb[:, None] * N + offs_n[None, :])
    a_smem = gl.allocate_shared_memory(a.dtype, [M, K], SHARED_A, a)
    b_smem = gl.allocate_shared_memory(b.dtype, [K, N], SHARED_B, b)

    if USE_TCGEN05:
        fence_async_shared()
        bar = gl.allocate_shared_memory(gl.int64, [1], mbarrier.MBarrierLayout())
        mbarrier.init(bar, count=1)
        acc_tmem = allocate_tensor_memory(gl.float32, [M, N], TMEM_LAYOUT)
        tcgen05_mma(a_smem, b_smem, acc_tmem, use_acc=False)
        tcgen05_commit(bar)
        mbarrier.wait(bar, phase=0)
        mbarrier.invalidate(bar)
        acc = acc_tmem.load(ACC_LAYOUT)
    else:
        acc = gl.zeros([M, N], dtype=gl.float32, layout=ACC_LAYOUT)
        acc = hopper.warpgroup_mma(a_smem, b_smem, acc, is_async=IS_ASYNC)
        if IS_ASYNC:
            acc = hopper.warpgroup_mma_wait(num_outstanding=0, deps=[acc])

    out_layout: gl.constexpr = gl.BlockedLayout(
        [1, 1], [1, 32], [gl.num_warps(), 1], [1, 0]
    )
    acc = gl.convert_layout(acc, out_layout)
    offs_cm = gl.arange(0, M, layout=gl.SliceLayout(1, out_layout))
    offs_cn = gl.arange(0, N, layout=gl.SliceLayout(0, out_layout))
    gl.store(c_ptr + offs_cm[:, None] * N + offs_cn[None, :], acc)

# config = {"BLOCK_K": 64, "BLOCK_M": 128, "BLOCK_N": 256, "arch": "sm_100", "dtype": "fp8e4m3", "is_async": 1, "num_warps": 4}
# arch = sm_100


// ===== COMPILED SASS (sm_100a) =====

	.target	sm_100a

	.elftype	@"ET_EXEC"


//--------------------- .note.nv.tkinfo           --------------------------
	.section	.note.nv.tkinfo,"",@"SHT_NOTE"
	.sectionflags	@"SHF_NOTE_NV_TKINFO"
	.tkinfo
        /*0018*/ 	.word	0x00000081
        /*0030*/ 	.string	""
        /*0030*/ 	.string	"ptxas-blackwell"
        /*0030*/ 	.string	"Cuda compilation tools, release 12.9, V12.9.86"
        /*0030*/ 	.string	"Build cuda_12.9.r12.9/compiler.36037853_0"
        /*0030*/ 	.string	"-v  -suppress-debug-info  -lineinfo  -arch sm_100a "



//--------------------- .note.nv.cuver            --------------------------
	.section	.note.nv.cuver,"",@"SHT_NOTE"
	.sectionflags	@"SHF_NOTE_NV_CUVER"
        /*0018*/ 	.short	0x0001
        /*001a*/ 	.short	0x0064
        /*001c*/ 	.short	0x0001
        /*001e*/ 	.short	0x0000
        /*0020*/ 	.short	0x0001
        /*0022*/ 	.short	0x0000


//--------------------- .nv.info                  --------------------------
	.section	.nv.info,"",@"SHT_CUDA_INFO"
	.align	4


	//----- nvinfo : EIATTR_REGCOUNT
	.align		4
        /*0000*/ 	.byte	0x04, 0x2f
        /*0002*/ 	.short	(.L_4 - .L_3)
	.align		4
.L_3:
        /*0004*/ 	.word	index@(gluon_mma)
        /*0008*/ 	.word	0x000000ff


	//----- nvinfo : EIATTR_FRAME_SIZE
	.align		4
.L_4:
        /*000c*/ 	.byte	0x04, 0x11
        /*000e*/ 	.short	(.L_6 - .L_5)
	.align		4
.L_5:
        /*0010*/ 	.word	index@($__internal_2_$__cuda_sm10x_tcgen05_guardrail_trap_unallocated_columns_being_dealloced)
        /*0014*/ 	.word	0x00000160


	//----- nvinfo : EIATTR_FRAME_SIZE
	.align		4
.L_6:
        /*0018*/ 	.byte	0x04, 0x11
        /*001a*/ 	.short	(.L_8 - .L_7)
	.align		4
.L_7:
        /*001c*/ 	.word	index@($__internal_1_$__cuda_sm10x_tcgen05_guardrail_trap_phase_invalid_during_alloc)
        /*0020*/ 	.word	0x00000160


	//----- nvinfo : EIATTR_FRAME_SIZE
	.align		4
.L_8:
        /*0024*/ 	.byte	0x04, 0x11
        /*0026*/ 	.short	(.L_10 - .L_9)
	.align		4
.L_9:
        /*0028*/ 	.word	index@($__internal_0_$__cuda_sm10x_tcgen05_guardrail_trap_col_being_dealloced_not_returned_by_alloc)
        /*002c*/ 	.word	0x00000160


	//----- nvinfo : EIATTR_FRAME_SIZE
	.align		4
.L_10:
        /*0030*/ 	.byte	0x04, 0x11
        /*0032*/ 	.short	(.L_12 - .L_11)
	.align		4
.L_11:
        /*0034*/ 	.word	index@(gluon_mma)
        /*0038*/ 	.word	0x00000160


	//----- nvinfo : EIATTR_MIN_STACK_SIZE
	.align		4
.L_12:
        /*003c*/ 	.byte	0x04, 0x12
        /*003e*/ 	.short	(.L_14 - .L_13)
	.align		4
.L_13:
        /*0040*/ 	.word	index@(gluon_mma)
        /*0044*/ 	.word	0x00000160
.L_14:


//--------------------- .nv.info.gluon_mma        --------------------------
	.section	.nv.info.gluon_mma,"",@"SHT_CUDA_INFO"
	.sectionflags	@""
	.align	4


	//----- nvinfo : EIATTR_CUDA_API_VERSION
	.align		4
        /*0000*/ 	.byte	0x04, 0x37
        /*0002*/ 	.short	(.L_16 - .L_15)
.L_15:
        /*0004*/ 	.word	0x00000081


	//----- nvinfo : EIATTR_KPARAM_INFO
	.align		4
.L_16:
        /*0008*/ 	.byte	0x04, 0x17
        /*000a*/ 	.short	(.L_18 - .L_17)
.L_17:
        /*000c*/ 	.word	0x00000000
        /*0010*/ 	.short	0x0004
        /*0012*/ 	.short	0x0020
        /*0014*/ 	.byte	0x00, 0xf4, 0x21, 0x00


	//----- nvinfo : EIATTR_KPARAM_INFO
	.align		4
.L_18:
        /*0018*/ 	.byte	0x04, 0x17
        /*001a*/ 	.short	(.L_20 - .L_19)
.L_19:
        /*001c*/ 	.word	0x00000000
        /*0020*/ 	.short	0x0003
        /*0022*/ 	.short	0x0018
        /*0024*/ 	.byte	0x00, 0xf4, 0x21, 0x00


	//----- nvinfo : EIATTR_KPARAM_INFO
	.align		4
.L_20:
        /*0028*/ 	.byte	0x04, 0x17
        /*002a*/ 	.short	(.L_22 - .L_21)
.L_21:
        /*002c*/ 	.word	0x00000000
        /*0030*/ 	.short	0x0002
        /*0032*/ 	.short	0x0010
        /*0034*/ 	.byte	0x00, 0xf4, 0x21, 0x00


	//----- nvinfo : EIATTR_KPARAM_INFO
	.align		4
.L_22:
        /*0038*/ 	.byte	0x04, 0x17
        /*003a*/ 	.short	(.L_24 - .L_23)
.L_23:
        /*003c*/ 	.word	0x00000000
        /*0040*/ 	.short	0x0001
        /*0042*/ 	.short	0x0008
        /*0044*/ 	.byte	0x00, 0xf4, 0x21, 0x00


	//----- nvinfo : EIATTR_KPARAM_INFO
	.align		4
.L_24:
        /*0048*/ 	.byte	0x04, 0x17
        /*004a*/ 	.short	(.L_26 - .L_25)
.L_25:
        /*004c*/ 	.word	0x00000000
        /*0050*/ 	.short	0x0000
        /*0052*/ 	.short	0x0000
        /*0054*/ 	.byte	0x00, 0xf4, 0x21, 0x00


	//----- nvinfo : EIATTR_AT_ENTRY_FRAGMENTS
	.align		4
.L_26:
        /*0058*/ 	.byte	0x04, 0x4f
        /*005a*/ 	.short	(.L_28 - .L_27)


	//   ....[0]....
.L_27:
        /*005c*/ 	.word	0x00000004


	//----- nvinfo : EIATTR_RESERVED_SMEM_USED
	.align		4
.L_28:
        /*0060*/ 	.byte	0x01, 0x41
	.zero		2


	//----- nvinfo : EIATTR_SPARSE_MMA_MASK
	.align		4
        /*0064*/ 	.byte	0x03, 0x50
        /*0066*/ 	.short	0x0000


	//----- nvinfo : EIATTR_TCGEN05_1CTA_USED
	.align		4
        /*0068*/ 	.byte	0x01, 0x51
	.zero		2


	//----- nvinfo : EIATTR_MAXREG_COUNT
	.align		4
        /*006c*/ 	.byte	0x03, 0x1b
        /*006e*/ 	.short	0x00ff


	//----- nvinfo : EIATTR_NUM_BARRIERS
	.align		4
        /*0070*/ 	.byte	0x02, 0x4c
        /*0072*/ 	.byte	0x01
	.zero		1


	//----- nvinfo : EIATTR_ANNOTATIONS
	.align		4
        /*0074*/ 	.byte	0x04, 0x55
        /*0076*/ 	.short	(.L_30 - .L_29)


	//   ....[0]....
.L_29:
        /*0078*/ 	.word	0x00000001
        /*007c*/ 	.byte	0x20, 0x30, 0x00, 0x00, 0x01, 0x00, 0x00, 0x00, 0x60, 0x30, 0x00, 0x00, 0x01, 0x00, 0x00, 0x00
        /* <DEDUP_REMOVED lines=48> */
        /*038c*/ 	.byte	0x40, 0x62, 0x00, 0x00, 0x01, 0x00, 0x00, 0x00, 0x70, 0x62, 0x00, 0x00


	//----- nvinfo : EIATTR_INT_WARP_WIDE_INSTR_OFFSETS
	.align		4
.L_30:
        /*0398*/ 	.byte	0x04, 0x31
        /*039a*/ 	.short	(.L_32 - .L_31)


	//   ....[0]....
.L_31:
        /*039c*/ 	.word	0x00001e80


	//   ....[1]....
        /*03a0*/ 	.word	0x00001eb0


	//   ....[2]....
        /*03a4*/ 	.word	0x00002cf0


	//   ....[3]....
        /*03a8*/ 	.word	0x00002d00


	//   ....[4]....
        /*03ac*/ 	.word	0x00006700


	//   ....[5]....
        /*03b0*/ 	.word	0x00006750


	//----- nvinfo : EIATTR_COOP_GROUP_MASK_REGIDS
	.align		4
.L_32:
        /*03b4*/ 	.byte	0x04, 0x29
        /*03b6*/ 	.short	(.L_34 - .L_33)


	//   ....[0]....
.L_33:
        /*03b8*/ 	.word	0xffffffff


	//   ....[1]....
        /*03bc*/ 	.word	0xffffffff


	//   ....[2]....
        /*03c0*/ 	.word	0xffffffff


	//   ....[3]....
        /*03c4*/ 	.word	0xffffffff


	//----- nvinfo : EIATTR_COOP_GROUP_INSTR_OFFSETS
	.align		4
.L_34:
        /*03c8*/ 	.byte	0x04, 0x28
        /*03ca*/ 	.short	(.L_36 - .L_35)


	//   ....[0]....
.L_35:
        /*03cc*/ 	.word	0x00000060


	//   ....[1]....
        /*03d0*/ 	.word	0x00000320


	//   ....[2]....
        /*03d4*/ 	.word	0x00006590


	//   ....[3]....
        /*03d8*/ 	.word	0x00006800


	//----- nvinfo : EIATTR_VRC_CTA_INIT_COUNT
	.align		4
.L_36:
        /*03dc*/ 	.byte	0x02, 0x4a
        /*03de*/ 	.byte	0x80
	.zero		1


	//----- nvinfo : EIATTR_MBARRIER_INSTR_OFFSETS
	.align		4
        /*03e0*/ 	.byte	0x04, 0x39
        /*03e2*/ 	.short	(.L_38 - .L_37)


	//   ....[0]....
.L_37:
        /*03e4*/ 	.word	0x00002b10
        /*03e8*/ 	.word	0x000000ff
        /*03ec*/ 	.word	0x00006000
        /*03f0*/ 	.short	0x0100
        /*03f2*/ 	.byte	0x0e
	.zero		1


	//   ....[1]....
        /*03f4*/ 	.word	0x00002d70
        /*03f8*/ 	.word	0x000000ff
        /*03fc*/ 	.word	0x00006000
        /*0400*/ 	.short	0x010a
        /*0402*/ 	.byte	0x0e
	.zero		1


	//   ....[2]....
        /*0404*/ 	.word	0x00002e10
        /*0408*/ 	.word	0x000000ff
        /*040c*/ 	.word	0x00006000
        /*0410*/ 	.short	0x0108
        /*0412*/ 	.byte	0x0e
	.zero		1


	//   ....[3]....
        /*0414*/ 	.word	0x00006820
        /*0418*/ 	.word	0x000000ff
        /*041c*/ 	.word	0x00006000
        /*0420*/ 	.short	0x010a
        /*0422*/ 	.byte	0x0e
	.zero		1


	//----- nvinfo : EIATTR_NUM_MBARRIERS
	.align		4
.L_38:
        /*0424*/ 	.byte	0x03, 0x38
        /*0426*/ 	.short	0x0001


	//----- nvinfo : EIATTR_EXIT_INSTR_OFFSETS
	.align		4
        /*0428*/ 	.byte	0x04, 0x1c
        /*042a*/ 	.short	(.L_40 - .L_39)


	//   ....[0]....
.L_39:
        /*042c*/ 	.word	0x00006810


	//----- nvinfo : EIATTR_REQNTID
	.align		4
.L_40:
        /*0430*/ 	.byte	0x04, 0x10
        /*0432*/ 	.short	(.L_42 - .L_41)
.L_41:
        /*0434*/ 	.word	0x00000080
        /*0438*/ 	.word	0x00000001
        /*043c*/ 	.word	0x00000001


	//----- nvinfo : EIATTR_CRS_STACK_SIZE
	.align		4
.L_42:
        /*0440*/ 	.byte	0x04, 0x1e
        /*0442*/ 	.short	(.L_44 - .L_43)
.L_43:
        /*0444*/ 	.word	0x00000000


	//----- nvinfo : EIATTR_CBANK_PARAM_SIZE
	.align		4
.L_44:
        /*0448*/ 	.byte	0x03, 0x19
        /*044a*/ 	.short	0x0028


	//----- nvinfo : EIATTR_PARAM_CBANK
	.align		4
        /*044c*/ 	.byte	0x04, 0x0a
        /*044e*/ 	.short	(.L_46 - .L_45)
	.align		4
.L_45:
        /*0450*/ 	.word	index@(.nv.constant0.gluon_mma)
        /*0454*/ 	.short	0x0380
        /*0456*/ 	.short	0x0028


	//----- nvinfo : EIATTR_SW_WAR
	.align		4
.L_46:
        /*0458*/ 	.byte	0x04, 0x36
        /*045a*/ 	.short	(.L_48 - .L_47)
.L_47:
        /*045c*/ 	.word	0x00000008
.L_48:


//--------------------- .nv.compat                --------------------------
	.section	.nv.compat,"",@"SHT_CUDA_COMPAT_INFO"
	.align	4
        /*0000*/ 	.byte	0x02, 0x02, 0x02, 0x00, 0x02, 0x05, 0x05, 0x00, 0x02, 0x03, 0x00, 0x00, 0x02, 0x06, 0x01, 0x00


//--------------------- .nv.callgraph             --------------------------
	.section	.nv.callgraph,"",@"SHT_CUDA_CALLGRAPH"
	.align	4
	.sectionentsize	8
	.align		4
        /*0000*/ 	.word	0x00000000
	.align		4
        /*0004*/ 	.word	0xffffffff
	.align		4
        /*0008*/ 	.word	0x00000000
	.align		4
        /*000c*/ 	.word	0xfffffffe
	.align		4
        /*0010*/ 	.word	0x00000000
	.align		4
        /*0014*/ 	.word	0xfffffffd
	.align		4
        /*0018*/ 	.word	0x00000000
	.align		4
        /*001c*/ 	.word	0xfffffffc


//--------------------- .text.gluon_mma           --------------------------
	.section	.text.gluon_mma,"ax",@progbits
	.align	128
        .global         gluon_mma
        .type           gluon_mma,@function
        .size           gluon_mma,(.L_x_15 - gluon_mma)
        .other          gluon_mma,@"STO_CUDA_ENTRY STV_DEFAULT"
gluon_mma:
.text.gluon_mma:
[----:B------:R-:W0:Y:S01]  /*0000*/  LDC R1, c[0x0][0x37c] ;  /* 0x0000df00ff017b82 */ /* 0x000e220000000800 */
[----:B------:R-:W1:Y:S01]  /*0010*/  S2R R0, SR_TID.X ;  /* 0x0000000000007919 */ /* 0x000e620000002100 */
[----:B0-----:R-:W-:Y:S01]  /*0020*/  VIADD R1, R1, 0xfffffea0 ;  /* 0xfffffea001017836 */ /* 0x001fe20000000000 */
[----:B-1----:R-:W-:-:S13]  /*0030*/  ISETP.GE.U32.AND P1, PT, R0, 0x20, PT ;  /* 0x000000200000780c */ /* 0x002fda0003f26070 */
[----:B------:R-:W-:Y:S05]  /*0040*/  @P1 BRA `(.L_x_0) ;  /* 0x0000000000b81947 */ /* 0x000fea0003800000 */
[----:B------:R-:W0:Y:S01]  /*0050*/  S2UR UR6, SR_CgaCtaId ;  /* 0x00000000000679c3 */ /* 0x000e220000008800 */
[----:B------:R-:W-:Y:S01]  /*0060*/  NOP ;  /* 0x0000000000007918 */ /* 0x000fe20000000000 */
[----:B------:R-:W-:Y:S02]  /*0070*/  UMOV UR4, 0x40 ;  /* 0x0000004000047882 */ /* 0x000fe40000000000 */
[----:B0-----:R-:W-:-:S09]  /*0080*/  ULEA UR4, UR6, UR4, 0x18 ;  /* 0x0000000406047291 */ /* 0x001fd2000f8ec0ff */
[----:B------:R-:W0:Y:S01]  /*0090*/  LDS.U8 R0, [UR4] ;  /* 0x00000004ff007984 */ /* 0x000e220008000000 */
[----:B------:R-:W-:Y:S02]  /*00a0*/  UMOV UR4, 0x400 ;  /* 0x0000040000047882 */ /* 0x000fe40000000000 */
[----:B------:R-:W-:Y:S01]  /*00b0*/  ULEA UR4, UR6, UR4, 0x18 ;  /* 0x0000000406047291 */ /* 0x000fe2000f8ec0ff */
[----:B0-----:R-:W-:-:S13]  /*00c0*/  ISETP.NE.AND P0, PT, R0, RZ, PT ;  /* 0x000000ff0000720c */ /* 0x001fda0003f05270 */
[----:B------:R-:W-:Y:S05]  /*00d0*/  @P0 BRA `(.L_x_1) ;  /* 0x00000000007c0947 */ /* 0x000fea0003800000 */
[----:B------:R-:W-:-:S13]  /*00e0*/  ELECT P0, URZ, PT ;  /* 0x0000000000ff782f */ /* 0x000fda0003800000 */
[----:B------:R-:W-:Y:S05]  /*00f0*/  @!P0 BRA `(.L_x_2) ;  /* 0x0000000000848947 */ /* 0x000fea0003800000 */
[----:B------:R-:W-:Y:S01]  /*0100*/  UMOV UR5, 0x8 ;  /* 0x0000000800057882 */ /* 0x000fe20000000000 */
[----:B------:R-:W-:Y:S02]  /*0110*/  IMAD.MOV.U32 R4, RZ, RZ, 0x1 ;  /* 0x00000001ff047424 */ /* 0x000fe400078e00ff */
[----:B------:R-:W-:Y:S02]  /*0120*/  IMAD.MOV.U32 R5, RZ, RZ, 0xff ;  /* 0x000000ffff057424 */ /* 0x000fe400078e00ff */
[----:B------:R-:W-:Y:S04]  /*0130*/  DEPBAR.LE SB0, 0x36 ;  /* 0x00008d800000791a */ /* 0x000fe80000000000 */
[----:B------:R-:W0:Y:S02]  /*0140*/  UTCATOMSWS.FIND_AND_SET.ALIGN UP0, UR5, UR5 ;  /* 0x00000005000575e3 */ /* 0x000e240008000800 */
[----:B0-----:R-:W-:-:S04]  /*0150*/  PLOP3.LUT P0, PT, PT, PT, UP0, 0x80, 0x8 ;  /* 0x000000000008781c */ /* 0x001fc80003f0f008 */
[----:B------:R-:W-:-:S04]  /*0160*/  SEL R0, RZ, 0xffffffff, !P0 ;  /* 0xffffffffff007807 */ /* 0x000fc80004000000 */
[----:B------:R-:W-:Y:S01]  /*0170*/  ISETP.NE.AND P0, PT, R0, RZ, PT ;  /* 0x000000ff0000720c */ /* 0x000fe20003f05270 */
[----:B------:R-:W-:-:S12]  /*0180*/  IMAD.U32 R0, RZ, RZ, UR5 ;  /* 0x00000005ff007e24 */ /* 0x000fd8000f8e00ff */
[----:B------:R-:W-:Y:S05]  /*0190*/  @P0 BRA `(.L_x_3) ;  /* 0x0000000000240947 */ /* 0x000fea0003800000 */
.L_x_4:
[----:B------:R-:W-:Y:S05]  /*01a0*/  NANOSLEEP 0x64 ;  /* 0x000000640000795d */ /* 0x000fea0003800000 */
[----:B------:R-:W-:-:S05]  /*01b0*/  UMOV UR5, 0x8 ;  /* 0x0000000800057882 */ /* 0x000fca0000000000 */
[----:B------:R-:W-:Y:S04]  /*01c0*/  DEPBAR.LE SB0, 0x36 ;  /* 0x00008d800000791a */ /* 0x000fe80000000000 */
[----:B------:R-:W0:Y:S02]  /*01d0*/  UTCATOMSWS.FIND_AND_SET.ALIGN UP0, UR5, UR5 ;  /* 0x00000005000575e3 */ /* 0x000e240008000800 */
[----:B0-----:R-:W-:-:S04]  /*01e0*/  PLOP3.LUT P0, PT, PT, PT, UP0, 0x80, 0x8 ;  /* 0x000000000008781c */ /* 0x001fc80003f0f008 */
[----:B------:R-:W-:-:S04]  /*01f0*/  SEL R0, RZ, 0xffffffff, !P0 ;  /* 0xffffffffff007807 */ /* 0x000fc80004000000 */
[----:B------:R-:W-:Y:S01]  /*0200*/  ISETP.NE.AND P0, PT, R0, RZ, PT ;  /* 0x000000ff0000720c */ /* 0x000fe20003f05270 */
[----:B------:R-:W-:-:S12]  /*0210*/  IMAD.U32 R0, RZ, RZ, UR5 ;  /* 0x00000005ff007e24 */ /* 0x000fd8000f8e00ff */
[----:B------:R-:W-:Y:S05]  /*0220*/  @!P0 BRA `(.L_x_4) ;  /* 0xfffffffc00dc8947 */ /* 0x000fea000383ffff */
.L_x_3:
[C---:B------:R-:W-:Y:S01]  /*0230*/  VIADD R3, R0.reuse, 0x10 ;  /* 0x0000001000037836 */ /* 0x040fe20000000000 */
[----:B------:R-:W-:Y:S01]  /*0240*/  UMOV UR5, 0x50 ;  /* 0x0000005000057882 */ /* 0x000fe20000000000 */
[----:B------:R-:W-:Y:S01]  /*0250*/  SHF.L.U32 R2, R5, R0, RZ ;  /* 0x0000000005027219 */ /* 0x000fe200000006ff */
[----:B------:R-:W-:Y:S01]  /*0260*/  ULEA UR5, UR6, UR5, 0x18 ;  /* 0x0000000506057291 */ /* 0x000fe2000f8ec0ff */
[----:B------:R-:W-:Y:S01]  /*0270*/  IMAD.SHL.U32 R0, R0, 0x20, RZ ;  /* 0x0000002000007824 */ /* 0x000fe200078e00ff */
[----:B------:R-:W-:-:S04]  /*0280*/  SHF.L.U32 R3, R4, R3, RZ ;  /* 0x0000000304037219 */ /* 0x000fc800000006ff */
[----:B------:R-:W-:-:S05]  /*0290*/  LOP3.LUT R2, R3, R2, RZ, 0xfc, !PT ;  /* 0x0000000203027212 */ /* 0x000fca00078efcff */
[----:B------:R0:W-:Y:S04]  /*02a0*/  ATOMS.OR RZ, [UR5], R2 ;  /* 0x00000002ffff798c */ /* 0x0001e8000b000005 */
[----:B------:R0:W-:Y:S01]  /*02b0*/  STS [UR4], R0 ;  /* 0x00000000ff007988 */ /* 0x0001e20008000804 */
[----:B------:R-:W-:Y:S05]  /*02c0*/  BRA `(.L_x_2) ;  /* 0x0000000000107947 */ /* 0x000fea0003800000 */
.L_x_1:
[----:B------:R-:W-:Y:S01]  /*02d0*/  IMAD.MOV.U32 R0, RZ, RZ, -0x1 ;  /* 0xffffffffff007424 */ /* 0x000fe200078e00ff */
[----:B------:R-:W-:-:S04]  /*02e0*/  MOV R2, 0x310 ;  /* 0x0000031000027802 */ /* 0x000fc80000000f00 */
[----:B------:R0:W-:Y:S03]  /*02f0*/  STS [UR4], R0 ;  /* 0x00000000ff007988 */ /* 0x0001e60008000804 */
[----:B0-----:R-:W-:Y:S05]  /*0300*/  CALL.REL.NOINC `($__internal_1_$__cuda_sm10x_tcgen05_guardrail_trap_phase_invalid_during_alloc) ;  /* 0x00000064005c7944 */ /* 0x001fea0003c00000 */
.L_x_2:
[----:B------:R-:W-:Y:S05]  /*0310*/  WARPSYNC.ALL ;  /* 0x0000000000007948 */ /* 0x000fea0003800000 */
[----:B------:R-:W-:Y:S01]  /*0320*/  NOP ;  /* 0x0000000000007918 */ /* 0x000fe20000000000 */
.L_x_0:
[----:B------:R-:W1:Y:S01]  /*0330*/  S2UR UR13, SR_CgaCtaId ;  /* 0x00000000000d79c3 */ /* 0x000e620000008800 */
[----:B------:R-:W2:Y:S01]  /*0340*/  S2R R201, SR_TID.X ;  /* 0x0000000000c97919 */ /* 0x000ea20000002100 */
[----:B------:R-:W-:Y:S01]  /*0350*/  UMOV UR4, 0x400 ;  /* 0x0000040000047882 */ /* 0x000fe20000000000 */
[----:B------:R-:W3:Y:S05]  /*0360*/  LDCU.64 UR16, c[0x0][0x358] ;  /* 0x00006b00ff1077ac */ /* 0x000eea0008000a00 */
[----:B------:R-:W-:Y:S08]  /*0370*/  BAR.SYNC.DEFER_BLOCKING 0x0 ;  /* 0x0000000000007b1d */ /* 0x000ff00000010000 */
[----:B------:R-:W4:Y:S08]  /*0380*/  LDC.64 R4, c[0x0][0x380] ;  /* 0x0000e000ff047b82 */ /* 0x000f300000000a00 */
[----:B------:R-:W0:Y:S01]  /*0390*/  LDC.64 R24, c[0x0][0x388] ;  /* 0x0000e200ff187b82 */ /* 0x000e220000000a00 */
[----:B-1----:R-:W-:-:S09]  /*03a0*/  ULEA UR14, UR13, UR4, 0x18 ;  /* 0x000000040d0e7291 */ /* 0x002fd2000f8ec0ff */
[----:B------:R-:W1:Y:S01]  /*03b0*/  LDS R143, [UR14] ;  /* 0x0000000eff8f7984 */ /* 0x000e620008000800 */
[C---:B--2---:R-:W-:Y:S02]  /*03c0*/  LOP3.LUT R229, R201.reuse, 0x60, RZ, 0xc0, !PT ;  /* 0x00000060c9e57812 */ /* 0x044fe400078ec0ff */
[----:B------:R-:W-:Y:S02]  /*03d0*/  SHF.R.U32.HI R3, RZ, 0x5, R201 ;  /* 0x00000005ff037819 */ /* 0x000fe400000116c9 */
[----:B------:R-:W-:Y:S01]  /*03e0*/  LOP3.LUT R228, R201, 0x1f, RZ, 0xc0, !PT ;  /* 0x0000001fc9e47812 */ /* 0x000fe200078ec0ff */
[----:B------:R-:W-:Y:S01]  /*03f0*/  BAR.SYNC.DEFER_BLOCKING 0x0 ;  /* 0x0000000000007b1d */ /* 0x000fe20000010000 */
[----:B----4-:R-:W-:Y:S02]  /*0400*/  LEA R7, P0, R229, R4, 0x1 ;  /* 0x00000004e5077211 */ /* 0x010fe400078008ff */
[----:B------:R-:W-:Y:S02]  /*0410*/  SGXT.U32 R3, R3, 0x2 ;  /* 0x000000020303781a */ /* 0x000fe40000000000 */
[----:B------:R-:W-:-:S02]  /*0420*/  IADD3 R6, P2, PT, R228, R7, RZ ;  /* 0x00000007e4067210 */ /* 0x000fc40007f5e0ff */
[----:B0-----:R-:W-:Y:S02]  /*0430*/  LEA.HI.X R0, R229, R5, RZ, 0x1, P0 ;  /* 0x00000005e5007211 */ /* 0x001fe400000f0cff */
[C---:B------:R-:W-:Y:S02]  /*0440*/  LOP3.LUT R239, R3.reuse, 0x4, RZ, 0xfc, !PT ;  /* 0x0000000403ef7812 */ /* 0x040fe400078efcff */
[C---:B------:R-:W-:Y:S01]  /*0450*/  LOP3.LUT R238, R3.reuse, 0x8, RZ, 0xfc, !PT ;  /* 0x0000000803ee7812 */ /* 0x040fe200078efcff */
[----:B------:R-:W-:Y:S01]  /*0460*/  IMAD.X R7, RZ, RZ, R0, P2 ;  /* 0x000000ffff077224 */ /* 0x000fe200010e0600 */
[----:B------:R-:W-:Y:S02]  /*0470*/  LOP3.LUT R241, R3, 0xc, RZ, 0xfc, !PT ;  /* 0x0000000c03f17812 */ /* 0x000fe400078efcff */
[-C--:B------:R-:W-:Y:S02]  /*0480*/  LEA R9, P0, R239, R4.reuse, 0x6 ;  /* 0x00000004ef097211 */ /* 0x080fe400078030ff */
[----:B------:R-:W-:-:S02]  /*0490*/  LEA R11, P2, R238, R4, 0x6 ;  /* 0x00000004ee0b7211 */ /* 0x000fc400078430ff */
[----:B------:R-:W-:Y:S02]  /*04a0*/  LEA R13, P3, R241, R4, 0x6 ;  /* 0x00000004f10d7211 */ /* 0x000fe400078630ff */
[C---:B------:R-:W-:Y:S02]  /*04b0*/  IADD3 R8, P4, PT, R228.reuse, R9, RZ ;  /* 0x00000009e4087210 */ /* 0x040fe40007f9e0ff */
[----:B------:R-:W-:Y:S01]  /*04c0*/  LEA.HI.X R0, R239, R5, RZ, 0x6, P0 ;  /* 0x00000005ef007211 */ /* 0x000fe200000f34ff */
[----:B---3--:R-:W5:Y:S01]  /*04d0*/  LDG.E.U8 R2, desc[UR16][R6.64+0x20] ;  /* 0x0000201006027981 */ /* 0x008f62000c1e1100 */
[----:B------:R-:W-:Y:S02]  /*04e0*/  IADD3 R10, P0, PT, R228, R11, RZ ;  /* 0x0000000be40a7210 */ /* 0x000fe40007f1e0ff */
[----:B------:R-:W-:Y:S01]  /*04f0*/  LEA.HI.X R11, R238, R5, RZ, 0x6, P2 ;  /* 0x00000005ee0b7211 */ /* 0x000fe200010f34ff */
[----:B------:R-:W-:Y:S01]  /*0500*/  IMAD.X R9, RZ, RZ, R0, P4 ;  /* 0x000000ffff097224 */ /* 0x000fe200020e0600 */
[----:B------:R-:W-:Y:S01]  /*0510*/  IADD3 R12, P2, PT, R228, R13, RZ ;  /* 0x0000000de40c7210 */ /* 0x000fe20007f5e0ff */
[----:B------:R0:W5:Y:S01]  /*0520*/  LDG.E.U8 R0, desc[UR16][R6.64] ;  /* 0x0000001006007981 */ /* 0x000162000c1e1100 */
[----:B------:R-:W-:-:S02]  /*0530*/  LOP3.LUT R240, R3, 0x10, RZ, 0xfc, !PT ;  /* 0x0000001003f07812 */ /* 0x000fc400078efcff */
[----:B------:R-:W-:Y:S01]  /*0540*/  LEA.HI.X R13, R241, R5, RZ, 0x6, P3 ;  /* 0x00000005f10d7211 */ /* 0x000fe200018f34ff */
[----:B------:R-:W-:Y:S01]  /*0550*/  IMAD.X R11, RZ, RZ, R11, P0 ;  /* 0x000000ffff0b7224 */ /* 0x000fe200000e060b */
[C---:B------:R-:W-:Y:S01]  /*0560*/  LOP3.LUT R18, R3.reuse, 0x14, RZ, 0xfc, !PT ;  /* 0x0000001403127812 */ /* 0x040fe200078efcff */
[----:B------:R-:W5:Y:S01]  /*0570*/  LDG.E.U8 R32, desc[UR16][R8.64] ;  /* 0x0000001008207981 */ /* 0x000f62000c1e1100 */
[C---:B------:R-:W-:Y:S01]  /*0580*/  LOP3.LUT R243, R3.reuse, 0x18, RZ, 0xfc, !PT ;  /* 0x0000001803f37812 */ /* 0x040fe200078efcff */
[----:B------:R-:W-:Y:S01]  /*0590*/  IMAD.X R13, RZ, RZ, R13, P2 ;  /* 0x000000ffff0d7224 */ /* 0x000fe200010e060d */
[----:B0-----:R-:W-:Y:S01]  /*05a0*/  LEA R7, P0, R240, R4, 0x6 ;  /* 0x00000004f0077211 */ /* 0x001fe200078030ff */
[----:B------:R0:W5:Y:S01]  /*05b0*/  LDG.E.U8 R33, desc[UR16][R8.64+0x20] ;  /* 0x0000201008217981 */ /* 0x000162000c1e1100 */
[----:B------:R-:W-:Y:S02]  /*05c0*/  LOP3.LUT R242, R3, 0x1c, RZ, 0xfc, !PT ;  /* 0x0000001c03f27812 */ /* 0x000fe400078efcff */
[----:B------:R-:W-:Y:S01]  /*05d0*/  IADD3 R6, P3, PT, R228, R7, RZ ;  /* 0x00000007e4067210 */ /* 0x000fe20007f7e0ff */
[----:B------:R-:W5:Y:S01]  /*05e0*/  LDG.E.U8 R36, desc[UR16][R10.64] ;  /* 0x000000100a247981 */ /* 0x000f62000c1e1100 */
[----:B------:R-:W-:-:S03]  /*05f0*/  LEA.HI.X R7, R240, R5, RZ, 0x6, P0 ;  /* 0x00000005f0077211 */ /* 0x000fc600000f34ff */
[----:B------:R2:W5:Y:S01]  /*0600*/  LDG.E.U8 R37, desc[UR16][R10.64+0x20] ;  /* 0x000020100a257981 */ /* 0x000562000c1e1100 */
[----:B0-----:R-:W-:-:S03]  /*0610*/  LEA R9, P2, R18, R4, 0x6 ;  /* 0x0000000412097211 */ /* 0x001fc600078430ff */
[----:B------:R-:W5:Y:S01]  /*0620*/  LDG.E.U8 R38, desc[UR16][R12.64] ;  /* 0x000000100c267981 */ /* 0x000f62000c1e1100 */
[----:B------:R-:W-:-:S03]  /*0630*/  IADD3 R8, P4, PT, R228, R9, RZ ;  /* 0x00000009e4087210 */ /* 0x000fc60007f9e0ff */
[----:B------:R0:W5:Y:S01]  /*0640*/  LDG.E.U8 R39, desc[UR16][R12.64+0x20] ;  /* 0x000020100c277981 */ /* 0x000162000c1e1100 */
[----:B------:R-:W-:Y:S02]  /*0650*/  LEA.HI.X R9, R18, R5, RZ, 0x6, P2 ;  /* 0x0000000512097211 */ /* 0x000fe400010f34ff */
[----:B--2---:R-:W-:Y:S01]  /*0660*/  LEA R11, P0, R243, R4, 0x6 ;  /* 0x00000004f30b7211 */ /* 0x004fe200078030ff */
[----:B------:R-:W-:-:S03]  /*0670*/  IMAD.X R7, RZ, RZ, R7, P3 ;  /* 0x000000ffff077224 */ /* 0x000fc600018e0607 */
[----:B------:R-:W-:Y:S02]  /*0680*/  IADD3 R10, P3, PT, R228, R11, RZ ;  /* 0x0000000be40a7210 */ /* 0x000fe40007f7e0ff */
[----:B0-----:R-:W-:Y:S01]  /*0690*/  LEA R13, P2, R242, R4, 0x6 ;  /* 0x00000004f20d7211 */ /* 0x001fe200078430ff */
[----:B------:R-:W-:Y:S01]  /*06a0*/  IMAD.X R9, RZ, RZ, R9, P4 ;  /* 0x000000ffff097224 */ /* 0x000fe200020e0609 */
[----:B------:R-:W-:Y:S01]  /*06b0*/  LEA.HI.X R11, R243, R5, RZ, 0x6, P0 ;  /* 0x00000005f30b7211 */ /* 0x000fe200000f34ff */
[----:B------:R-:W5:Y:S01]  /*06c0*/  LDG.E.U8 R40, desc[UR16][R6.64] ;  /* 0x0000001006287981 */ /* 0x000f62000c1e1100 */
[----:B------:R-:W-:Y:S02]  /*06d0*/  IADD3 R12, P0, PT, R228, R13, RZ ;  /* 0x0000000de40c7210 */ /* 0x000fe40007f1e0ff */
[----:B------:R-:W-:Y:S01]  /*06e0*/  LEA.HI.X R13, R242, R5, RZ, 0x6, P2 ;  /* 0x00000005f20d7211 */ /* 0x000fe200010f34ff */
[----:B------:R0:W5:Y:S01]  /*06f0*/  LDG.E.U8 R41, desc[UR16][R6.64+0x20] ;  /* 0x0000201006297981 */ /* 0x000162000c1e1100 */
[----:B------:R-:W-:-:S02]  /*0700*/  LOP3.LUT R19, R3, 0x20, RZ, 0xfc, !PT ;  /* 0x0000002003137812 */ /* 0x000fc400078efcff */
[C---:B------:R-:W-:Y:S01]  /*0710*/  LOP3.LUT R21, R3.reuse, 0x24, RZ, 0xfc, !PT ;  /* 0x0000002403157812 */ /* 0x040fe200078efcff */
[----:B------:R-:W-:Y:S01]  /*0720*/  IMAD.X R13, RZ, RZ, R13, P0 ;  /* 0x000000ffff0d7224 */ /* 0x000fe200000e060d */
[----:B------:R-:W5:Y:S01]  /*0730*/  LDG.E.U8 R42, desc[UR16][R8.64] ;  /* 0x00000010082a7981 */ /* 0x000f62000c1e1100 */
[----:B------:R-:W-:Y:S01]  /*0740*/  IMAD.X R11, RZ, RZ, R11, P3 ;  /* 0x000000ffff0b7224 */ /* 0x000fe200018e060b */
[----:B------:R-:W-:Y:S02]  /*0750*/  LOP3.LUT R23, R3, 0x28, RZ, 0xfc, !PT ;  /* 0x0000002803177812 */ /* 0x000fe400078efcff */
[----:B------:R2:W5:Y:S01]  /*0760*/  LDG.E.U8 R43, desc[UR16][R8.64+0x20] ;  /* 0x00002010082b7981 */ /* 0x000562000c1e1100 */
[----:B0-----:R-:W-:Y:S02]  /*0770*/  LEA R7, P0, R19, R4, 0x6 ;  /* 0x0000000413077211 */ /* 0x001fe400078030ff */
[----:B------:R-:W-:Y:S01]  /*0780*/  LOP3.LUT R27, R3, 0x2c, RZ, 0xfc, !PT ;  /* 0x0000002c031b7812 */ /* 0x000fe200078efcff */
[----:B------:R-:W5:Y:S01]  /*0790*/  LDG.E.U8 R44, desc[UR16][R10.64] ;  /* 0x000000100a2c7981 */ /* 0x000f62000c1e1100 */
[----:B------:R-:W-:-:S02]  /*07a0*/  IADD3 R6, P3, PT, R228, R7, RZ ;  /* 0x00000007e4067210 */ /* 0x000fc40007f7e0ff */
[----:B------:R-:W-:Y:S01]  /*07b0*/  LEA.HI.X R7, R19, R5, RZ, 0x6, P0 ;  /* 0x0000000513077211 */ /* 0x000fe200000f34ff */
[----:B------:R0:W5:Y:S01]  /*07c0*/  LDG.E.U8 R45, desc[UR16][R10.64+0x20] ;  /* 0x000020100a2d7981 */ /* 0x000162000c1e1100 */
[----:B--2---:R-:W-:-:S03]  /*07d0*/  LEA R9, P2, R21, R4, 0x6 ;  /* 0x0000000415097211 */ /* 0x004fc600078430ff */
[----:B------:R-:W5:Y:S01]  /*07e0*/  LDG.E.U8 R46, desc[UR16][R12.64] ;  /* 0x000000100c2e7981 */ /* 0x000f62000c1e1100 */
[----:B------:R-:W-:-:S03]  /*07f0*/  IADD3 R8, P4, PT, R228, R9, RZ ;  /* 0x00000009e4087210 */ /* 0x000fc60007f9e0ff */
[----:B------:R2:W5:Y:S01]  /*0800*/  LDG.E.U8 R47, desc[UR16][R12.64+0x20] ;  /* 0x000020100c2f7981 */ /* 0x000562000c1e1100 */
[----:B------:R-:W-:Y:S02]  /*0810*/  LEA.HI.X R9, R21, R5, RZ, 0x6, P2 ;  /* 0x0000000515097211 */ /* 0x000fe400010f34ff */
[----:B0-----:R-:W-:Y:S01]  /*0820*/  LEA R11, P0, R23, R4, 0x6 ;  /* 0x00000004170b7211 */ /* 0x001fe200078030ff */
[----:B------:R-:W-:-:S03]  /*0830*/  IMAD.X R7, RZ, RZ, R7, P3 ;  /* 0x000000ffff077224 */ /* 0x000fc600018e0607 */
[C---:B------:R-:W-:Y:S02]  /*0840*/  IADD3 R10, P3, PT, R228.reuse, R11, RZ ;  /* 0x0000000be40a7210 */ /* 0x040fe40007f7e0ff */
[----:B--2---:R-:W-:Y:S01]  /*0850*/  LEA R13, P2, R27, R4, 0x6 ;  /* 0x000000041b0d7211 */ /* 0x004fe200078430ff */
        /* <DEDUP_REMOVED lines=26> */
[----:B------:R-:W-:Y:S02]  /*0a00*/  IADD3 R10, P3, PT, R228, R11, RZ ;  /* 0x0000000be40a7210 */ /* 0x000fe40007f7e0ff */
        /* <DEDUP_REMOVED lines=101> */
[----:B------:R-:W-:-:S03]  /*1060*/  IADD3 R6, P3, PT, R228, R7, RZ ;  /* 0x00000007e4067210 */ /* 0x000fc60007f7e0ff */
[----:B------:R0:W5:Y:S01]  /*1070*/  LDG.E.U8 R88, desc[UR16][R10.64+0x20] ;  /* 0x000020100a587981 */ /* 0x000162000c1e1100 */
[-C--:B--2---:R-:W-:Y:S02]  /*1080*/  LEA R9, P2, R14, R4.reuse, 0x6 ;  /* 0x000000040e097211 */ /* 0x084fe400078430ff */
[----:B------:R-:W-:Y:S01]  /*1090*/  LEA.HI.X R7, R15, R5, RZ, 0x6, P0 ;  /* 0x000000050f077211 */ /* 0x000fe200000f34ff */
[----:B------:R-:W5:Y:S01]  /*10a0*/  LDG.E.U8 R87, desc[UR16][R12.64] ;  /* 0x000000100c577981 */ /* 0x000f62000c1e1100 */
[----:B------:R-:W-:Y:S02]  /*10b0*/  IADD3 R8, P4, PT, R228, R9, RZ ;  /* 0x00000009e4087210 */ /* 0x000fe40007f9e0ff */
[----:B------:R-:W-:Y:S01]  /*10c0*/  LEA.HI.X R9, R14, R5, RZ, 0x6, P2 ;  /* 0x000000050e097211 */ /* 0x000fe200010f34ff */
[----:B------:R2:W5:Y:S01]  /*10d0*/  LDG.E.U8 R89, desc[UR16][R12.64+0x20] ;  /* 0x000020100c597981 */ /* 0x000562000c1e1100 */
[----:B0-----:R-:W-:Y:S01]  /*10e0*/  LEA R11, P0, R252, R4, 0x6 ;  /* 0x00000004fc0b7211 */ /* 0x001fe200078030ff */
[----:B------:R-:W-:-:S03]  /*10f0*/  IMAD.X R7, RZ, RZ, R7, P3 ;  /* 0x000000ffff077224 */ /* 0x000fc600018e0607 */
[----:B------:R-:W-:Y:S01]  /*1100*/  IADD3 R10, P3, PT, R228, R11, RZ ;  /* 0x0000000be40a7210 */ /* 0x000fe20007f7e0ff */
[----:B------:R-:W-:Y:S01]  /*1110*/  IMAD.X R9, RZ, RZ, R9, P4 ;  /* 0x000000ffff097224 */ /* 0x000fe200020e0609 */
[----:B------:R-:W5:Y:S01]  /*1120*/  LDG.E.U8 R90, desc[UR16][R6.64] ;  /* 0x00000010065a7981 */ /* 0x000f62000c1e1100 */
[----:B--2---:R-:W-:-:S03]  /*1130*/  LEA R13, P2, R3, R4, 0x6 ;  /* 0x00000004030d7211 */ /* 0x004fc600078430ff */
[----:B------:R0:W5:Y:S01]  /*1140*/  LDG.E.U8 R91, desc[UR16][R6.64+0x20] ;  /* 0x00002010065b7981 */ /* 0x000162000c1e1100 */
[-C--:B------:R-:W-:Y:S02]  /*1150*/  LEA.HI.X R4, R252, R5.reuse, RZ, 0x6, P0 ;  /* 0x00000005fc047211 */ /* 0x080fe400000f34ff */
[----:B------:R-:W-:Y:S01]  /*1160*/  LEA.HI.X R5, R3, R5, RZ, 0x6, P2 ;  /* 0x0000000503057211 */ /* 0x000fe200010f34ff */
[----:B------:R-:W5:Y:S01]  /*1170*/  LDG.E.U8 R92, desc[UR16][R8.64] ;  /* 0x00000010085c7981 */ /* 0x000f62000c1e1100 */
[----:B------:R-:W-:Y:S01]  /*1180*/  IADD3 R12, P0, PT, R228, R13, RZ ;  /* 0x0000000de40c7210 */ /* 0x000fe20007f1e0ff */
[----:B------:R-:W-:Y:S02]  /*1190*/  IMAD.X R11, RZ, RZ, R4, P3 ;  /* 0x000000ffff0b7224 */ /* 0x000fe400018e0604 */
[----:B------:R2:W5:Y:S02]  /*11a0*/  LDG.E.U8 R94, desc[UR16][R8.64+0x20] ;  /* 0x00002010085e7981 */ /* 0x000564000c1e1100 */
[----:B------:R-:W-:-:S02]  /*11b0*/  IMAD.X R13, RZ, RZ, R5, P0 ;  /* 0x000000ffff0d7224 */ /* 0x000fc400000e0605 */
[--C-:B------:R-:W-:Y:S01]  /*11c0*/  IMAD.WIDE.U32 R4, R229, 0x8, R24.reuse ;  /* 0x00000008e5047825 */ /* 0x100fe200078e0018 */
[----:B------:R-:W5:Y:S03]  /*11d0*/  LDG.E.U8 R93, desc[UR16][R10.64] ;  /* 0x000000100a5d7981 */ /* 0x000f66000c1e1100 */
[--C-:B0-----:R-:W-:Y:S01]  /*11e0*/  IMAD.WIDE.U32 R6, R239, 0x100, R24.reuse ;  /* 0x00000100ef067825 */ /* 0x101fe200078e0018 */
[----:B------:R-:W-:Y:S01]  /*11f0*/  IADD3 R50, P0, PT, R228, R4, RZ ;  /* 0x00000004e4327210 */ /* 0x000fe20007f1e0ff */
[----:B------:R-:W5:Y:S02]  /*1200*/  LDG.E.U8 R95, desc[UR16][R12.64] ;  /* 0x000000100c5f7981 */ /* 0x000f64000c1e1100 */
[----:B--2---:R-:W-:Y:S02]  /*1210*/  IMAD.WIDE.U32 R8, R240, 0x100, R24 ;  /* 0x00000100f0087825 */ /* 0x004fe400078e0018 */
[----:B------:R0:W5:Y:S02]  /*1220*/  LDG.E.U8 R97, desc[UR16][R12.64+0x20] ;  /* 0x000020100c617981 */ /* 0x000164000c1e1100 */
[----:B------:R-:W-:Y:S01]  /*1230*/  IMAD.X R51, RZ, RZ, R5, P0 ;  /* 0x000000ffff337224 */ /* 0x000fe200000e0605 */
[----:B------:R-:W-:Y:S01]  /*1240*/  IADD3 R34, P0, PT, R228, R6, RZ ;  /* 0x00000006e4227210 */ /* 0x000fe20007f1e0ff */
[--C-:B------:R-:W-:Y:S01]  /*1250*/  IMAD.WIDE.U32 R14, R238, 0x100, R24.reuse ;  /* 0x00000100ee0e7825 */ /* 0x100fe200078e0018 */
[----:B------:R2:W5:Y:S03]  /*1260*/  LDG.E.U8 R96, desc[UR16][R10.64+0x20] ;  /* 0x000020100a607981 */ /* 0x000566000c1e1100 */
[----:B------:R-:W-:Y:S01]  /*1270*/  IMAD.WIDE.U32 R16, R241, 0x100, R24 ;  /* 0x00000100f1107825 */ /* 0x000fe200078e0018 */
[C---:B------:R-:W-:Y:S01]  /*1280*/  IADD3 R4, P2, PT, R228.reuse, R14, RZ ;  /* 0x0000000ee4047210 */ /* 0x040fe20007f5e0ff */
[----:B------:R-:W5:Y:S02]  /*1290*/  LDG.E.U8 R104, desc[UR16][R50.64] ;  /* 0x0000001032687981 */ /* 0x000f64000c1e1100 */
[----:B------:R-:W-:Y:S01]  /*12a0*/  IMAD.X R35, RZ, RZ, R7, P0 ;  /* 0x000000ffff237224 */ /* 0x000fe200000e0607 */
[C---:B------:R-:W-:Y:S01]  /*12b0*/  IADD3 R8, P0, PT, R228.reuse, R8, RZ ;  /* 0x00000008e4087210 */ /* 0x040fe20007f1e0ff */
[--C-:B0-----:R-:W-:Y:S01]  /*12c0*/  IMAD.WIDE.U32 R12, R243, 0x100, R24.reuse ;  /* 0x00000100f30c7825 */ /* 0x101fe200078e0018 */
[----:B------:R-:W-:Y:S01]  /*12d0*/  IADD3 R6, P3, PT, R228, R16, RZ ;  /* 0x00000010e4067210 */ /* 0x000fe20007f7e0ff */
[----:B------:R-:W5:Y:S02]  /*12e0*/  LDG.E.U8 R103, desc[UR16][R50.64+0x40] ;  /* 0x0000401032677981 */ /* 0x000f64000c1e1100 */
[----:B--2---:R-:W-:-:S02]  /*12f0*/  IMAD.WIDE.U32 R10, R18, 0x100, R24 ;  /* 0x00000100120a7825 */ /* 0x004fc400078e0018 */
[----:B------:R-:W5:Y:S02]  /*1300*/  LDG.E.U8 R102, desc[UR16][R50.64+0x80] ;  /* 0x0000801032667981 */ /* 0x000f64000c1e1100 */
[----:B------:R-:W-:Y:S01]  /*1310*/  IMAD.X R9, RZ, RZ, R9, P0 ;  /* 0x000000ffff097224 */ /* 0x000fe200000e0609 */
[C---:B------:R-:W-:Y:S01]  /*1320*/  IADD3 R12, P0, PT, R228.reuse, R12, RZ ;  /* 0x0000000ce40c7210 */ /* 0x040fe20007f1e0ff */
[----:B------:R-:W-:Y:S01]  /*1330*/  IMAD.X R5, RZ, RZ, R15, P2 ;  /* 0x000000ffff057224 */ /* 0x000fe200010e060f */
[----:B------:R-:W-:Y:S01]  /*1340*/  IADD3 R10, P2, PT, R228, R10, RZ ;  /* 0x0000000ae40a7210 */ /* 0x000fe20007f5e0ff */
[----:B------:R-:W-:Y:S01]  /*1350*/  IMAD.X R7, RZ, RZ, R17, P3 ;  /* 0x000000ffff077224 */ /* 0x000fe200018e0611 */
[----:B------:R-:W5:Y:S01]  /*1360*/  LDG.E.U8 R101, desc[UR16][R50.64+0xc0] ;  /* 0x0000c01032657981 */ /* 0x000f62000c1e1100 */
[----:B------:R-:W-:-:S03]  /*1370*/  IMAD.WIDE.U32 R16, R19, 0x100, R24 ;  /* 0x0000010013107825 */ /* 0x000fc600078e0018 */
[----:B------:R-:W5:Y:S01]  /*1380*/  LDG.E.U8 R100, desc[UR16][R50.64+0x20] ;  /* 0x0000201032647981 */ /* 0x000f62000c1e1100 */
[----:B------:R-:W-:-:S03]  /*1390*/  IMAD.WIDE.U32 R14, R242, 0x100, R24 ;  /* 0x00000100f20e7825 */ /* 0x000fc600078e0018 */
[----:B------:R-:W5:Y:S01]  /*13a0*/  LDG.E.U8 R105, desc[UR16][R50.64+0xe0] ;  /* 0x0000e01032697981 */ /* 0x000f62000c1e1100 */
[----:B------:R-:W-:-:S03]  /*13b0*/  IMAD.WIDE.U32 R18, R21, 0x100, R24 ;  /* 0x0000010015127825 */ /* 0x000fc600078e0018 */
[----:B------:R-:W5:Y:S01]  /*13c0*/  LDG.E.U8 R114, desc[UR16][R4.64] ;  /* 0x0000001004727981 */ /* 0x000f62000c1e1100 */
[----:B------:R-:W-:Y:S01]  /*13d0*/  IMAD.X R13, RZ, RZ, R13, P0 ;  /* 0x000000ffff0d7224 */ /* 0x000fe200000e060d */
[C---:B------:R-:W-:Y:S01]  /*13e0*/  IADD3 R16, P0, PT, R228.reuse, R16, RZ ;  /* 0x00000010e4107210 */ /* 0x040fe20007f1e0ff */
[----:B------:R-:W-:Y:S01]  /*13f0*/  IMAD.X R11, RZ, RZ, R11, P2 ;  /* 0x000000ffff0b7224 */ /* 0x000fe200010e060b */
[C---:B------:R-:W-:Y:S01]  /*1400*/  IADD3 R14, P2, PT, R228.reuse, R14, RZ ;  /* 0x0000000ee40e7210 */ /* 0x040fe20007f5e0ff */
[--C-:B------:R-:W-:Y:S01]  /*1410*/  IMAD.WIDE.U32 R20, R23, 0x100, R24.reuse ;  /* 0x0000010017147825 */ /* 0x100fe200078e0018 */
[----:B------:R-:W5:Y:S03]  /*1420*/  LDG.E.U8 R115, desc[UR16][R4.64+0x40] ;  /* 0x0000401004737981 */ /* 0x000f66000c1e1100 */
[----:B------:R-:W-:Y:S01]  /*1430*/  IMAD.WIDE.U32 R22, R27, 0x100, R24 ;  /* 0x000001001b167825 */ /* 0x000fe200078e0018 */
[C---:B------:R-:W-:Y:S01]  /*1440*/  IADD3 R20, P3, PT, R228.reuse, R20, RZ ;  /* 0x00000014e4147210 */ /* 0x040fe20007f7e0ff */
[----:B------:R-:W5:Y:S02]  /*1450*/  LDG.E.U8 R116, desc[UR16][R4.64+0x20] ;  /* 0x0000201004747981 */ /* 0x000f64000c1e1100 */
[----:B------:R-:W-:Y:S01]  /*1460*/  IMAD.X R17, RZ, RZ, R17, P0 ;  /* 0x000000ffff117224 */ /* 0x000fe200000e0611 */
[C---:B------:R-:W-:Y:S01]  /*1470*/  IADD3 R22, P0, PT, R228.reuse, R22, RZ ;  /* 0x00000016e4167210 */ /* 0x040fe20007f1e0ff */
[----:B------:R-:W-:Y:S01]  /*1480*/  IMAD.X R15, RZ, RZ, R15, P2 ;  /* 0x000000ffff0f7224 */ /* 0x000fe200010e060f */
[----:B------:R-:W-:Y:S01]  /*1490*/  IADD3 R18, P2, PT, R228, R18, RZ ;  /* 0x00000012e4127210 */ /* 0x000fe20007f5e0ff */
[--C-:B------:R-:W-:Y:S01]  /*14a0*/  IMAD.WIDE.U32 R26, R29, 0x100, R24.reuse ;  /* 0x000001001d1a7825 */ /* 0x100fe200078e0018 */
[----:B------:R-:W5:Y:S03]  /*14b0*/  LDG.E.U8 R117, desc[UR16][R4.64+0x60] ;  /* 0x0000601004757981 */ /* 0x000f66000c1e1100 */
[--C-:B------:R-:W-:Y:S01]  /*14c0*/  IMAD.WIDE.U32 R28, R31, 0x100, R24.reuse ;  /* 0x000001001f1c7825 */ /* 0x100fe200078e0018 */
[----:B------:R-:W5:Y:S03]  /*14d0*/  LDG.E.U8 R118, desc[UR16][R4.64+0xa0] ;  /* 0x0000a01004767981 */ /* 0x000f66000c1e1100 */
[--C-:B------:R-:W-:Y:S01]  /*14e0*/  IMAD.WIDE.U32 R30, R99, 0x100, R24.reuse ;  /* 0x00000100631e7825 */ /* 0x100fe200078e0018 */
[----:B------:R-:W5:Y:S03]  /*14f0*/  LDG.E.U8 R124, desc[UR16][R4.64+0xe0] ;  /* 0x0000e010047c7981 */ /* 0x000f66000c1e1100 */
[----:B------:R-:W-:Y:S01]  /*1500*/  IMAD.WIDE.U32 R98, R98, 0x100, R24 ;  /* 0x0000010062627825 */ /* 0x000fe200078e0018 */
[----:B------:R-:W5:Y:S03]  /*1510*/  LDG.E.U8 R130, desc[UR16][R8.64] ;  /* 0x0000001008827981 */ /* 0x000f66000c1e1100 */
[----:B------:R-:W-:Y:S01]  /*1520*/  IMAD.X R23, RZ, RZ, R23, P0 ;  /* 0x000000ffff177224 */ /* 0x000fe200000e0617 */
[C---:B------:R-:W-:Y:S01]  /*1530*/  IADD3 R24, P0, PT, R228.reuse, R26, RZ ;  /* 0x0000001ae4187210 */ /* 0x040fe20007f1e0ff */
[----:B------:R-:W-:Y:S01]  /*1540*/  IMAD.X R19, RZ, RZ, R19, P2 ;  /* 0x000000ffff137224 */ /* 0x000fe200010e0613 */
[C---:B------:R-:W-:Y:S01]  /*1550*/  IADD3 R26, P2, PT, R228.reuse, R28, RZ ;  /* 0x0000001ce41a7210 */ /* 0x040fe20007f5e0ff */
[----:B------:R-:W-:Y:S01]  /*1560*/  IMAD.X R21, RZ, RZ, R21, P3 ;  /* 0x000000ffff157224 */ /* 0x000fe200018e0615 */
[C---:B------:R-:W-:Y:S01]  /*1570*/  IADD3 R28, P3, PT, R228.reuse, R30, RZ ;  /* 0x0000001ee41c7210 */ /* 0x040fe20007f7e0ff */
[----:B------:R-:W5:Y:S01]  /*1580*/  LDG.E.U8 R129, desc[UR16][R8.64+0x40] ;  /* 0x0000401008817981 */ /* 0x000f62000c1e1100 */
[----:B------:R-:W-:Y:S01]  /*1590*/  IADD3 R30, P4, PT, R228, R98, RZ ;  /* 0x00000062e41e7210 */ /* 0x000fe20007f9e0ff */
[----:B------:R-:W-:-:S02]  /*15a0*/  IMAD.X R25, RZ, RZ, R27, P0 ;  /* 0x000000ffff197224 */ /* 0x000fc400000e061b */
[----:B------:R-:W-:Y:S01]  /*15b0*/  IMAD.X R27, RZ, RZ, R29, P2 ;  /* 0x000000ffff1b7224 */ /* 0x000fe200010e061d */
[----:B------:R-:W5:Y:S01]  /*15c0*/  LDG.E.U8 R98, desc[UR16][R50.64+0xa0] ;  /* 0x0000a01032627981 */ /* 0x000f62000c1e1100 */
[----:B------:R-:W-:Y:S02]  /*15d0*/  IMAD.X R29, RZ, RZ, R31, P3 ;  /* 0x000000ffff1d7224 */ /* 0x000fe400018e061f */
[----:B------:R-:W-:Y:S01]  /*15e0*/  IMAD.X R31, RZ, RZ, R99, P4 ;  /* 0x000000ffff1f7224 */ /* 0x000fe200020e0663 */
[----:B------:R-:W5:Y:S04]  /*15f0*/  LDG.E.U8 R128, desc[UR16][R8.64+0x80] ;  /* 0x0000801008807981 */ /* 0x000f68000c1e1100 */
[----:B------:R-:W5:Y:S01]  /*1600*/  LDG.E.U8 R99, desc[UR16][R50.64+0x60] ;  /* 0x0000601032637981 */ /* 0x000f62000c1e1100 */
[----:B------:R-:W-:-:S03]  /*1610*/  SHF.R.S32.HI R199, RZ, 0x6, R201 ;  /* 0x00000006ffc77819 */ /* 0x000fc600000114c9 */
[----:B------:R-:W5:Y:S04]  /*1620*/  LDG.E.U8 R127, desc[UR16][R8.64+0xc0] ;  /* 0x0000c010087f7981 */ /* 0x000f68000c1e1100 */
        /* <DEDUP_REMOVED lines=45> */
[----:B------:R0:W5:Y:S01]  /*1900*/  LDG.E.U8 R192, desc[UR16][R28.64+0xe0] ;  /* 0x0000e0101cc07981 */ /* 0x000162000c1e1100 */
[----:B------:R-:W-:-:S03]  /*1910*/  SHF.R.U32.HI R200, RZ, 0x5, R201 ;  /* 0x00000005ffc87819 */ /* 0x000fc600000116c9 */
[----:B------:R2:W5:Y:S04]  /*1920*/  LDG.E.U8 R106, desc[UR16][R34.64] ;  /* 0x00000010226a7981 */ /* 0x000568000c1e1100 */
[----:B------:R2:W5:Y:S01]  /*1930*/  LDG.E.U8 R107, desc[UR16][R34.64+0x40] ;  /* 0x00004010226b7981 */ /* 0x000562000c1e1100 */
[----:B0-----:R-:W-:Y:S01]  /*1940*/  SGXT R29, R199, 0x1 ;  /* 0x00000001c71d781a */ /* 0x001fe20000000200 */
[----:B------:R-:W-:Y:S02]  /*1950*/  IMAD.SHL.U32 R28, R201, 0x2, RZ ;  /* 0x00000002c91c7824 */ /* 0x000fe400078e00ff */
[----:B------:R2:W5:Y:S01]  /*1960*/  LDG.E.U8 R108, desc[UR16][R34.64+0x80] ;  /* 0x00008010226c7981 */ /* 0x000562000c1e1100 */
[----:B------:R-:W-:-:S03]  /*1970*/  LOP3.LUT R29, R29, 0x90, RZ, 0xc0, !PT ;  /* 0x000000901d1d7812 */ /* 0x000fc600078ec0ff */
[----:B------:R2:W5:Y:S01]  /*1980*/  LDG.E.U8 R109, desc[UR16][R34.64+0xc0] ;  /* 0x0000c010226d7981 */ /* 0x000562000c1e1100 */
[----:B------:R-:W-:-:S03]  /*1990*/  LOP3.LUT R28, R28, 0x40, RZ, 0xc0, !PT ;  /* 0x000000401c1c7812 */ /* 0x000fc600078ec0ff */
[----:B------:R2:W5:Y:S01]  /*19a0*/  LDG.E.U8 R110, desc[UR16][R34.64+0x20] ;  /* 0x00002010226e7981 */ /* 0x000562000c1e1100 */
[----:B------:R-:W-:-:S03]  /*19b0*/  LOP3.LUT R29, R29, 0x1f, R201, 0x78, !PT ;  /* 0x0000001f1d1d7812 */ /* 0x000fc600078e78c9 */
[----:B------:R2:W5:Y:S04]  /*19c0*/  LDG.E.U8 R111, desc[UR16][R34.64+0x60] ;  /* 0x00006010226f7981 */ /* 0x000568000c1e1100 */
        /* <DEDUP_REMOVED lines=25> */
[----:B------:R2:W5:Y:S01]  /*1b60*/  LDG.E.U8 R150, desc[UR16][R14.64+0xe0] ;  /* 0x0000e0100e967981 */ /* 0x000562000c1e1100 */
[----:B------:R-:W-:-:S03]  /*1b70*/  R2UR UR12, R200 ;  /* 0x00000000c80c72ca */ /* 0x000fc600000e0000 */
[----:B------:R2:W5:Y:S01]  /*1b80*/  LDG.E.U8 R157, desc[UR16][R18.64] ;  /* 0x00000010129d7981 */ /* 0x000562000c1e1100 */
[----:B-1----:R-:W-:-:S03]  /*1b90*/  R2UR UR15, R143 ;  /* 0x000000008f0f72ca */ /* 0x002fc600000e0000 */
[----:B------:R2:W5:Y:S01]  /*1ba0*/  LDG.E.U8 R158, desc[UR16][R18.64+0x40] ;  /* 0x00004010129e7981 */ /* 0x000562000c1e1100 */
[----:B------:R-:W-:-:S03]  /*1bb0*/  IADD3 R29, PT, PT, R29, UR14, R28 ;  /* 0x0000000e1d1d7c10 */ /* 0x000fc6000fffe01c */
        /* <DEDUP_REMOVED lines=30> */
[----:B------:R-:W-:Y:S05]  /*1da0*/  @P1 BRA `(.L_x_5) ;  /* 0x0000000000181947 */ /* 0x000fea0003800000 */
[----:B------:R-:W-:Y:S01]  /*1db0*/  ELECT P0, URZ, PT ;  /* 0x0000000000ff782f */ /* 0x000fe20003800000 */
[----:B------:R-:W-:Y:S01]  /*1dc0*/  IMAD.MOV.U32 R28, RZ, RZ, 0x1 ;  /* 0x00000001ff1c7424 */ /* 0x000fe200078e00ff */
[----:B------:R-:W-:Y:S01]  /*1dd0*/  UMOV UR4, 0x40 ;  /* 0x0000004000047882 */ /* 0x000fe20000000000 */
[----:B------:R-:W-:Y:S01]  /*1de0*/  UVIRTCOUNT.DEALLOC.SMPOOL 0x80 ;  /* 0x000000800000784c */ /* 0x000fe20000000000 */
[----:B------:R-:W-:-:S09]  /*1df0*/  ULEA UR4, UR13, UR4, 0x18 ;  /* 0x000000040d047291 */ /* 0x000fd2000f8ec0ff */
[----:B------:R0:W-:Y:S03]  /*1e00*/  @P0 STS.U8 [UR4], R28 ;  /* 0x0000001cff000988 */ /* 0x0001e60008000004 */
.L_x_5:
[----:B------:R-:W-:Y:S01]  /*1e10*/  LOP3.LUT P2, RZ, R201, 0x7f, RZ, 0xc0, !PT ;  /* 0x0000007fc9ff7812 */ /* 0x000fe2000784c0ff */
[----:B-----5:R1:W-:Y:S01]  /*1e20*/  STS.U8 [R29+0x4020], R2 ;  /* 0x004020021d007388 */ /* 0x0203e20000000000 */
[----:B--2---:R-:W-:Y:S01]  /*1e30*/  IMAD R31, R229, 0x4, R228 ;  /* 0x00000004e51f7824 */ /* 0x004fe200078e02e4 */
[----:B------:R-:W-:Y:S02]  /*1e40*/  UMOV UR4, 0x1 ;  /* 0x0000000100047882 */ /* 0x000fe40000000000 */
[----:B------:R2:W-:Y:S04]  /*1e50*/  STS.U8 [R29+0x4000], R0 ;  /* 0x004000001d007388 */ /* 0x0005e80000000000 */
[----:B------:R-:W-:Y:S01]  /*1e60*/  STS.U8 [R29+0x4120], R32 ;  /* 0x004120201d007388 */ /* 0x000fe20000000000 */
[----:B-1----:R-:W-:-:S03]  /*1e70*/  SHF.R.U32.HI R2, RZ, 0x1, R229 ;  /* 0x00000001ff027819 */ /* 0x002fc600000116e5 */
[----:B------:R-:W-:Y:S01]  /*1e80*/  VOTEU.ALL UP0, P2 ;  /* 0x0000000000ff7886 */ /* 0x000fe20001000000 */
[----:B------:R-:W-:Y:S01]  /*1e90*/  STS.U8 [R29+0x4100], R33 ;  /* 0x004100211d007388 */ /* 0x000fe20000000000 */
[----:B--2---:R-:W-:Y:S01]  /*1ea0*/  LOP3.LUT R0, R31, R2, RZ, 0x3c, !PT ;  /* 0x000000021f007212 */ /* 0x004fe200078e3cff */
[----:B------:R-:W-:Y:S02]  /*1eb0*/  VOTEU.ALL UP1, P2 ;  /* 0x0000000000ff7886 */ /* 0x000fe40001020000 */
[----:B------:R-:W-:-:S04]  /*1ec0*/  @!UP0 UIADD3 UR4, UPT, UPT, -UR4, 0x100000, URZ ;  /* 0x0010000004048890 */ /* 0x000fc8000fffe1ff */
[----:B------:R-:W-:Y:S02]  /*1ed0*/  @!UP0 USHF.L.U32 UR5, UR4, 0xb, URZ ;  /* 0x0000000b04058899 */ /* 0x000fe400080006ff */
[----:B------:R-:W-:Y:S01]  /*1ee0*/  @!UP0 USHF.L.U32 UR4, UR4, 0x1, URZ ;  /* 0x0000000104048899 */ /* 0x000fe200080006ff */
[----:B------:R-:W-:Y:S01]  /*1ef0*/  STS.U8 [R29+0x4200], R36 ;  /* 0x004200241d007388 */ /* 0x000fe20000000000 */
[----:B------:R-:W-:-:S03]  /*1f00*/  UISETP.NE.U32.AND UP0, UPT, UR12, URZ, UPT ;  /* 0x000000ff0c00728c */ /* 0x000fc6000bf05070 */
[----:B------:R-:W-:Y:S04]  /*1f10*/  STS.U8 [R29+0x4220], R37 ;  /* 0x004220251d007388 */ /* 0x000fe80000000000 */
        /* <DEDUP_REMOVED lines=57> */
[----:B------:R1:W-:Y:S04]  /*22b0*/  STS.U8 [R29+0x5f00], R97 ;  /* 0x005f00611d007388 */ /* 0x0003e80000000000 */
[----:B------:R-:W-:Y:S04]  /*22c0*/  STS.U8 [R0+UR14], R104 ;  /* 0x0000006800007988 */ /* 0x000fe8000800000e */
[----:B------:R-:W-:Y:S01]  /*22d0*/  STS.U8 [R0+UR14+0x40], R103 ;  /* 0x0000406700007988 */ /* 0x000fe2000800000e */
[----:B-1----:R-:W-:-:S03]  /*22e0*/  LOP3.LUT R29, R0, 0x20, RZ, 0x3c, !PT ;  /* 0x00000020001d7812 */ /* 0x002fc600078e3cff */
[----:B------:R-:W-:Y:S04]  /*22f0*/  STS.U8 [R0+UR14+0x2000], R102 ;  /* 0x0020006600007988 */ /* 0x000fe8000800000e */
        /* <DEDUP_REMOVED lines=60> */
[----:B------:R1:W-:Y:S04]  /*26c0*/  STS.U8 [R0+UR14+0x3e00], R197 ;  /* 0x003e00c500007988 */ /* 0x0003e8000800000e */
[----:B------:R2:W-:Y:S04]  /*26d0*/  STS.U8 [R29+UR14], R100 ;  /* 0x000000641d007988 */ /* 0x0005e8000800000e */
[----:B------:R2:W-:Y:S01]  /*26e0*/  STS.U8 [R29+UR14+0x40], R99 ;  /* 0x000040631d007988 */ /* 0x0005e2000800000e */
[----:B-1----:R-:W-:-:S03]  /*26f0*/  LOP3.LUT R0, R201, 0x7f, RZ, 0xc0, !PT ;  /* 0x0000007fc9007812 */ /* 0x002fc600078ec0ff */
[----:B------:R2:W-:Y:S04]  /*2700*/  STS.U8 [R29+UR14+0x2000], R98 ;  /* 0x002000621d007988 */ /* 0x0005e8000800000e */
        /* <DEDUP_REMOVED lines=60> */
[----:B------:R2:W-:Y:S01]  /*2ad0*/  STS.U8 [R29+UR14+0x3e00], R198 ;  /* 0x003e00c61d007988 */ /* 0x0005e2000800000e */
[----:B------:R1:W-:Y:S06]  /*2ae0*/  MEMBAR.ALL.CTA ;  /* 0x0000000000007992 */ /* 0x0003ec0000008000 */
[----:B-1----:R-:W-:Y:S04]  /*2af0*/  FENCE.VIEW.ASYNC.S ;  /* 0x00000000000073c6 */ /* 0x002fe80000000000 */
[----:B------:R-:W1:Y:S02]  /*2b00*/  FENCE.VIEW.ASYNC.S ;  /* 0x00000000000073c6 */ /* 0x000e640000000000 */
[----:B-1----:R2:W1:Y:S02]  /*2b10*/  @!UP1 SYNCS.EXCH.64 URZ, [UR14+0x6000], UR4 ;  /* 0x006000040eff95b2 */ /* 0x0024640008000100 */
[----:B-1----:R-:W-:Y:S06]  /*2b20*/  BAR.SYNC.DEFER_BLOCKING 0x0 ;  /* 0x0000000000007b1d */ /* 0x002fec0000010000 */
[----:B--2---:R-:W-:Y:S05]  /*2b30*/  BRA.U UP0, `(.L_x_6) ;  /* 0x00000001005c7547 */ /* 0x004fea000b800000 */
[----:B------:R-:W-:Y:S02]  /*2b40*/  UIADD3 UR4, UPT, UPT, UR14, 0x4000, URZ ;  /* 0x000040000e047890 */ /* 0x000fe4000fffe0ff */
[----:B------:R-:W-:Y:S02]  /*2b50*/  USHF.R.U32.HI UR6, URZ, 0x4, UR14 ;  /* 0x00000004ff067899 */ /* 0x000fe4000801160e */
[----:B------:R-:W-:Y:S02]  /*2b60*/  USHF.R.U32.HI UR4, URZ, 0x4, UR4 ;  /* 0x00000004ff047899 */ /* 0x000fe40008011604 */
[----:B------:R-:W-:Y:S02]  /*2b70*/  USGXT.U32 UR6, UR6, 0xe ;  /* 0x0000000e0606789a */ /* 0x000fe40008000000 */
[----:B------:R-:W-:Y:S01]  /*2b80*/  USGXT.U32 UR4, UR4, 0xe ;  /* 0x0000000e0404789a */ /* 0x000fe20008000000 */
[----:B------:R-:W-:Y:S01]  /*2b90*/  UMOV UR10, 0x2000100 ;  /* 0x02000100000a7882 */ /* 0x000fe20000000000 */
[----:B------:R-:W-:Y:S01]  /*2ba0*/  UMOV UR11, 0x40004040 ;  /* 0x40004040000b7882 */ /* 0x000fe20000000000 */
[----:B------:R-:W-:Y:S01]  /*2bb0*/  UMOV UR7, URZ ;  /* 0x000000ff00077c82 */ /* 0x000fe20008000000 */
[----:B------:R-:W-:Y:S01]  /*2bc0*/  UMOV UR8, 0xfffffffe ;  /* 0xfffffffe00087882 */ /* 0x000fe20000000000 */
[----:B------:R-:W-:Y:S01]  /*2bd0*/  UMOV UR9, 0x7fffbfdf ;  /* 0x7fffbfdf00097882 */ /* 0x000fe20000000000 */
[----:B------:R-:W-:Y:S01]  /*2be0*/  UIADD3.64 UR10, UPT, UPT, UR6, UR10, URZ ;  /* 0x0000000a060a7297 */ /* 0x000fe2000fffe0ff */
[----:B------:R-:W-:Y:S01]  /*2bf0*/  UMOV UR5, URZ ;  /* 0x000000ff00057c82 */ /* 0x000fe20008000000 */
[----:B------:R-:W-:-:S02]  /*2c00*/  ULOP3.LUT UR6, UR6, 0x2000000, URZ, 0xfc, !UPT ;  /* 0x0200000006067892 */ /* 0x000fc4000f8efcff */
[----:B------:R-:W-:Y:S01]  /*2c10*/  UIADD3.64 UR8, UPT, UPT, UR4, -UR8, URZ ;  /* 0x8000000804087297 */ /* 0x000fe2000fffe0ff */
[----:B------:R-:W-:Y:S01]  /*2c20*/  UMOV UR18, 0x0 ;  /* 0x0000000000127882 */ /* 0x000fe20000000000 */
[----:B------:R-:W-:Y:S01]  /*2c30*/  UMOV UR19, 0x8410010 ;  /* 0x0841001000137882 */ /* 0x000fe20000000000 */
[----:B------:R-:W-:Y:S01]  /*2c40*/  UMOV UR5, 0x80004020 ;  /* 0x8000402000057882 */ /* 0x000fe20000000000 */
[----:B------:R-:W-:Y:S01]  /*2c50*/  UMOV UR7, 0x40004040 ;  /* 0x4000404000077882 */ /* 0x000fe20000000000 */
[----:B------:R-:W-:Y:S01]  /*2c60*/  UMOV UR20, 0x0 ;  /* 0x0000000000147882 */ /* 0x000fe20000000000 */
[----:B------:R-:W-:Y:S01]  /*2c70*/  UMOV UR21, 0x8410010 ;  /* 0x0841001000157882 */ /* 0x000fe20000000000 */
[----:B------:R1:W-:Y:S02]  /*2c80*/  UTCQMMA gdesc[UR4], gdesc[UR6], tmem[UR15], tmem[UR18], idesc[UR19], !UPT ;  /* 0x00ff1206040075ea */ /* 0x0003e4000f80030f */
[----:B------:R1:W-:Y:S01]  /*2c90*/  UTCQMMA gdesc[UR8], gdesc[UR10], tmem[UR15], tmem[UR20], idesc[UR21], UPT ;  /* 0x00ff140a080075ea */ /* 0x0003e2000b80030f */
[----:B------:R-:W-:-:S02]  /*2ca0*/  NOP ;  /* 0x0000000000007918 */ /* 0x000fc40000000000 */
.L_x_6:
[----:B------:R-:W-:Y:S01]  /*2cb0*/  ELECT P0, URZ, PT ;  /* 0x0000000000ff782f */ /* 0x000fe20003800000 */
[----:B-1----:R-:W-:-:S03]  /*2cc0*/  UIADD3 UR4, UPT, UPT, UR14, 0x6000, URZ ;  /* 0x000060000e047890 */ /* 0x002fc6000fffe0ff */
[----:B------:R-:W-:Y:S01]  /*2cd0*/  ISETP.LT.U32.AND P0, PT, R0, 0x20, P0 ;  /* 0x000000200000780c */ /* 0x000fe20000701070 */
[----:B------:R-:W-:-:S12]  /*2ce0*/  UMOV UR5, URZ ;  /* 0x000000ff00057c82 */ /* 0x000fd80008000000 */
[----:B------:R-:W-:Y:S01]  /*2cf0*/  VOTEU.ANY UP0, P0 ;  /* 0x0000000000ff7886 */ /* 0x000fe20000000100 */
[----:B------:R-:W-:-:S04]  /*2d00*/  VOTEU.ANY UP1, P0 ;  /* 0x0000000000ff7886 */ /* 0x000fc80000020100 */
[----:B------:R-:W-:Y:S01]  /*2d10*/  @UP0 UMOV UR5, UR4 ;  /* 0x0000000400050c82 */ /* 0x000fe20008000000 */
[----:B------:R-:W-:Y:S01]  /*2d20*/  USHF.L.U32 UR4, UR12, 0x15, URZ ;  /* 0x000000150c047899 */ /* 0x000fe200080006ff */
[----:B------:R1:W-:Y:S01]  /*2d30*/  @UP1 UTCBAR [UR5], URZ ;  /* 0x000000ff050013e9 */ /* 0x0003e200080000ff */
[----:B------:R-:W-:Y:S02]  /*2d40*/  BAR.SYNC.DEFER_BLOCKING 0x0 ;  /* 0x0000000000007b1d */ /* 0x000fe40000010000 */
[----:B------:R-:W-:-:S04]  /*2d50*/  ULOP3.LUT UR4, UR4, 0x600000, URZ, 0xc0, !UPT ;  /* 0x0060000004047892 */ /* 0x000fc8000f8ec0ff */
[----:B------:R-:W-:Y:S01]  /*2d60*/  UIADD3 UR4, UPT, UPT, UR15, UR4, URZ ;  /* 0x000000040f047290 */ /* 0x000fe2000fffe0ff */
[----:B------:R-:W2:Y:S02]  /*2d70*/  SYNCS.PHASECHK.TRANS64.TRYWAIT P0, [UR14+0x6000], RZ ;  /* 0x006000ffff0075a7 */ /* 0x000ea4000800110e */
[----:B-12---:R-:W-:Y:S09]  /*2d80*/  @!P0 BRA `(.L_x_7) ;  /* 0x0000003800a48947 */ /* 0x006ff20003800000 */
.L_x_11:
[----:B------:R-:W-:Y:S06]  /*2d90*/  BAR.SYNC.DEFER_BLOCKING 0x0 ;  /* 0x0000000000007b1d */ /* 0x000fec0000010000 */
[----:B------:R-:W1:Y:S01]  /*2da0*/  S2R R198, SR_TID.X ;  /* 0x0000000000c67919 */ /* 0x000e620000002100 */
[----:B------:R-:W-:Y:S01]  /*2db0*/  IMAD.SHL.U32 R228, R228, 0x4, RZ ;  /* 0x00000004e4e47824 */ /* 0x000fe200078e00ff */
[----:B------:R-:W2:Y:S01]  /*2dc0*/  LDCU.64 UR6, c[0x0][0x390] ;  /* 0x00007200ff0677ac */ /* 0x000ea20008000a00 */
[----:B------:R-:W3:Y:S01]  /*2dd0*/  LDTM.x64 R72, tmem[UR4] ;  /* 0x00000004004879ee */ /* 0x000ee20008340000 */
[----:B------:R-:W4:Y:S01]  /*2de0*/  LDCU.64 UR18, c[0x0][0x390] ;  /* 0x00007200ff1277ac */ /* 0x000f220008000a00 */
[----:B------:R-:W5:Y:S01]  /*2df0*/  LDCU.64 UR8, c[0x0][0x390] ;  /* 0x00007200ff0877ac */ /* 0x000f620008000a00 */
[----:B------:R-:W0:Y:S01]  /*2e00*/  LDCU.64 UR20, c[0x0][0x390] ;  /* 0x00007200ff1477ac */ /* 0x000e220008000a00 */
[----:B------:R-:W0:Y:S01]  /*2e10*/  @!P2 SYNCS.CCTL.IV [UR14+0x6000] ;  /* 0x00600000ff00a9b1 */ /* 0x000e22000800000e */
[----:B------:R-:W0:Y:S01]  /*2e20*/  LDCU.64 UR26, c[0x0][0x390] ;  /* 0x00007200ff1a77ac */ /* 0x000e220008000a00 */
[----:B------:R-:W0:Y:S01]  /*2e30*/  LDCU.64 UR10, c[0x0][0x390] ;  /* 0x00007200ff0a77ac */ /* 0x000e220008000a00 */
[----:B------:R-:W0:Y:S01]  /*2e40*/  LDCU.64 UR22, c[0x0][0x390] ;  /* 0x00007200ff1677ac */ /* 0x000e220008000a00 */
[----:B---3--:R-:W-:-:S02]  /*2e50*/  IMAD.MOV.U32 R8, RZ, RZ, R132 ;  /* 0x000000ffff087224 */ /* 0x008fc400078e0084 */
[----:B------:R-:W-:Y:S01]  /*2e60*/  IMAD.MOV.U32 R7, RZ, RZ, R133 ;  /* 0x000000ffff077224 */ /* 0x000fe200078e0085 */
[----:B------:R-:W3:Y:S01]  /*2e70*/  LDCU.64 UR24, c[0x0][0x390] ;  /* 0x00007200ff1877ac */ /* 0x000ee20008000a00 */
[----:B------:R-:W-:Y:S01]  /*2e80*/  IMAD.MOV.U32 R6, RZ, RZ, R134 ;  /* 0x000000ffff067224 */ /* 0x000fe200078e0086 */
[C---:B-1----:R-:W-:Y:S01]  /*2e90*/  LOP3.LUT R196, R198.reuse, 0x7, RZ, 0xc0, !PT ;  /* 0x00000007c6c47812 */ /* 0x042fe200078ec0ff */
[----:B------:R-:W-:Y:S01]  /*2ea0*/  IMAD.MOV.U32 R4, RZ, RZ, R135 ;  /* 0x000000ffff047224 */ /* 0x000fe200078e0087 */
[----:B------:R-:W-:Y:S01]  /*2eb0*/  SHF.R.S32.HI R197, RZ, 0x3, R198 ;  /* 0x00000003ffc57819 */ /* 0x000fe200000114c6 */
[----:B------:R-:W1:Y:S01]  /*2ec0*/  LDTM.x64 R132, tmem[UR4+0x40] ;  /* 0x00004004008479ee */ /* 0x000e620008340000 */
[----:B------:R-:W-:Y:S01]  /*2ed0*/  IMAD.SHL.U32 R0, R198, 0x10, RZ ;  /* 0x00000010c6007824 */ /* 0x000fe200078e00ff */
[----:B------:R-:W0:Y:S01]  /*2ee0*/  LDCU.64 UR28, c[0x0][0x390] ;  /* 0x00007200ff1c77ac */ /* 0x000e220008000a00 */
[----:B------:R-:W-:Y:S01]  /*2ef0*/  IMAD.MOV.U32 R68, RZ, RZ, R72 ;  /* 0x000000ffff447224 */ /* 0x000fe200078e0048 */
[----:B------:R-:W-:Y:S01]  /*2f00*/  SGXT R197, R197, 0x1 ;  /* 0x00000001c5c5781a */ /* 0x000fe20000000200 */
[----:B------:R-:W-:Y:S01]  /*2f10*/  IMAD.MOV.U32 R67, RZ, RZ, R73 ;  /* 0x000000ffff437224 */ /* 0x000fe200078e0049 */
[----:B------:R-:W-:Y:S01]  /*2f20*/  LOP3.LUT R5, R0, 0x7f0, RZ, 0xc0, !PT ;  /* 0x000007f000057812 */ /* 0x000fe200078ec0ff */
[----:B------:R-:W-:Y:S01]  /*2f30*/  IMAD.MOV.U32 R66, RZ, RZ, R74 ;  /* 0x000000ffff427224 */ /* 0x000fe200078e004a */
[----:B------:R-:W-:Y:S01]  /*2f40*/  LOP3.LUT R2, R2, 0x2040, R197, 0xf8, !PT ;  /* 0x0000204002027812 */ /* 0x000fe200078ef8c5 */
[----:B------:R-:W-:Y:S01]  /*2f50*/  IMAD.MOV.U32 R65, RZ, RZ, R75 ;  /* 0x000000ffff417224 */ /* 0x000fe200078e004b */
[----:B------:R-:W0:Y:S01]  /*2f60*/  LDCU.64 UR30, c[0x0][0x390] ;  /* 0x00007200ff1e77ac */ /* 0x000e220008000a00 */
[----:B------:R-:W-:-:S02]  /*2f70*/  IMAD R0, R196, 0x800, R5 ;  /* 0x00000800c4007824 */ /* 0x000fc400078e0205 */
[----:B------:R-:W-:Y:S02]  /*2f80*/  IMAD.MOV.U32 R64, RZ, RZ, R76 ;  /* 0x000000ffff407224 */ /* 0x000fe400078e004c */
[----:B------:R-:W-:Y:S01]  /*2f90*/  IMAD.MOV.U32 R63, RZ, RZ, R77 ;  /* 0x000000ffff3f7224 */ /* 0x000fe200078e004d */
[C---:B------:R-:W-:Y:S01]  /*2fa0*/  LOP3.LUT R232, R0.reuse, 0x10, RZ, 0x3c, !PT ;  /* 0x0000001000e87812 */ /* 0x040fe200078e3cff */
[----:B------:R-:W-:Y:S01]  /*2fb0*/  IMAD.MOV.U32 R62, RZ, RZ, R78 ;  /* 0x000000ffff3e7224 */ /* 0x000fe200078e004e */
[C---:B------:R-:W-:Y:S01]  /*2fc0*/  LOP3.LUT R236, R0.reuse, 0x20, RZ, 0x3c, !PT ;  /* 0x0000002000ec7812 */ /* 0x040fe200078e3cff */
[----:B------:R-:W-:Y:S01]  /*2fd0*/  IMAD.MOV.U32 R61, RZ, RZ, R79 ;  /* 0x000000ffff3d7224 */ /* 0x000fe200078e004f */
[C---:B------:R-:W-:Y:S01]  /*2fe0*/  LOP3.LUT R235, R0.reuse, 0x30, RZ, 0x3c, !PT ;  /* 0x0000003000eb7812 */ /* 0x040fe200078e3cff */
[----:B------:R-:W-:Y:S01]  /*2ff0*/  IMAD.MOV.U32 R60, RZ, RZ, R80 ;  /* 0x000000ffff3c7224 */ /* 0x000fe200078e0050 */
[C---:B------:R-:W-:Y:S01]  /*3000*/  LOP3.LUT R234, R0.reuse, 0x40, RZ, 0x3c, !PT ;  /* 0x0000004000ea7812 */ /* 0x040fe200078e3cff */
[----:B------:R-:W-:Y:S01]  /*3010*/  IMAD.MOV.U32 R59, RZ, RZ, R81 ;  /* 0x000000ffff3b7224 */ /* 0x000fe200078e0051 */
[----:B-1----:R-:W-:Y:S01]  /*3020*/  STL.64 [R1+0x158], R194 ;  /* 0x000158c201007387 */ /* 0x002fe20000100a00 */
[----:B------:R-:W-:Y:S01]  /*3030*/  IMAD.MOV.U32 R58, RZ, RZ, R82 ;  /* 0x000000ffff3a7224 */ /* 0x000fe200078e0052 */
[C---:B------:R-:W-:Y:S01]  /*3040*/  LOP3.LUT R233, R0.reuse, 0x50, RZ, 0x3c, !PT ;  /* 0x0000005000e97812 */ /* 0x040fe200078e3cff */
[----:B------:R-:W-:Y:S01]  /*3050*/  IMAD.MOV.U32 R57, RZ, RZ, R83 ;  /* 0x000000ffff397224 */ /* 0x000fe200078e0053 */
[----:B------:R-:W-:Y:S01]  /*3060*/  STL.64 [R1+0x150], R192 ;  /* 0x000150c001007387 */ /* 0x000fe20000100a00 */
[----:B------:R-:W-:Y:S01]  /*3070*/  IMAD.MOV.U32 R56, RZ, RZ, R84 ;  /* 0x000000ffff387224 */ /* 0x000fe200078e0054 */
[C---:B------:R-:W-:Y:S01]  /*3080*/  LOP3.LUT R231, R0.reuse, 0x60, RZ, 0x3c, !PT ;  /* 0x0000006000e77812 */ /* 0x040fe200078e3cff */
[----:B------:R-:W-:Y:S01]  /*3090*/  IMAD.MOV.U32 R55, RZ, RZ, R85 ;  /* 0x000000ffff377224 */ /* 0x000fe200078e0055 */
[----:B------:R-:W-:Y:S01]  /*30a0*/  STL.64 [R1+0x148], R190 ;  /* 0x000148be01007387 */ /* 0x000fe20000100a00 */
[----:B------:R-:W-:Y:S01]  /*30b0*/  IMAD.MOV.U32 R54, RZ, RZ, R86 ;  /* 0x000000ffff367224 */ /* 0x000fe200078e0056 */
[----:B------:R-:W-:Y:S01]  /*30c0*/  LOP3.LUT R230, R0, 0x70, RZ, 0x3c, !PT ;  /* 0x0000007000e67812 */ /* 0x000fe200078e3cff */
[----:B------:R-:W-:Y:S01]  /*30d0*/  IMAD.MOV.U32 R53, RZ, RZ, R87 ;  /* 0x000000ffff357224 */ /* 0x000fe200078e0057 */
[----:B------:R-:W-:Y:S01]  /*30e0*/  STL.64 [R1+0x140], R188 ;  /* 0x000140bc01007387 */ /* 0x000fe20000100a00 */
[----:B------:R-:W-:-:S02]  /*30f0*/  IMAD.MOV.U32 R52, RZ, RZ, R88 ;  /* 0x000000ffff347224 */ /* 0x000fc400078e0058 */
[----:B------:R-:W-:Y:S01]  /*3100*/  IMAD.MOV.U32 R51, RZ, RZ, R89 ;  /* 0x000000ffff337224 */ /* 0x000fe200078e0059 */
[----:B------:R-:W-:Y:S01]  /*3110*/  STL.64 [R1+0x138], R186 ;  /* 0x000138ba01007387 */ /* 0x000fe20000100a00 */
[----:B------:R-:W-:Y:S02]  /*3120*/  IMAD.MOV.U32 R50, RZ, RZ, R90 ;  /* 0x000000ffff327224 */ /* 0x000fe400078e005a */
[----:B------:R-:W-:Y:S01]  /*3130*/  IMAD.MOV.U32 R49, RZ, RZ, R91 ;  /* 0x000000ffff317224 */ /* 0x000fe200078e005b */
[----:B------:R-:W-:Y:S01]  /*3140*/  STL.64 [R1+0x130], R184 ;  /* 0x000130b801007387 */ /* 0x000fe20000100a00 */
[----:B------:R-:W-:Y:S02]  /*3150*/  IMAD.MOV.U32 R48, RZ, RZ, R92 ;  /* 0x000000ffff307224 */ /* 0x000fe400078e005c */
        /* <DEDUP_REMOVED lines=29> */
[----:B0-----:R-:W-:-:S02]  /*3330*/  IMAD.MOV.U32 R28, RZ, RZ, R112 ;  /* 0x000000ffff1c7224 */ /* 0x001fc400078e0070 */
        /* <DEDUP_REMOVED lines=19> */
[----:B------:R0:W-:Y:S01]  /*3470*/  STL.64 [R1+0xa8], R150 ;  /* 0x0000a89601007387 */ /* 0x0001e20000100a00 */
[----:B------:R-:W-:Y:S02]  /*3480*/  IMAD.MOV.U32 R14, RZ, RZ, R126 ;  /* 0x000000ffff0e7224 */ /* 0x000fe400078e007e */
[----:B------:R-:W-:Y:S01]  /*3490*/  IMAD.MOV.U32 R13, RZ, RZ, R127 ;  /* 0x000000ffff0d7224 */ /* 0x000fe200078e007f */
[----:B------:R1:W-:Y:S01]  /*34a0*/  STL.64 [R1+0xa0], R148 ;  /* 0x0000a09401007387 */ /* 0x0003e20000100a00 */
[----:B------:R-:W-:Y:S02]  /*34b0*/  IMAD.MOV.U32 R12, RZ, RZ, R128 ;  /* 0x000000ffff0c7224 */ /* 0x000fe400078e0080 */
[----:B------:R-:W-:Y:S01]  /*34c0*/  IMAD.MOV.U32 R11, RZ, RZ, R129 ;  /* 0x000000ffff0b7224 */ /* 0x000fe200078e0081 */
[----:B------:R2:W-:Y:S01]  /*34d0*/  STL.64 [R1+0x98], R146 ;  /* 0x0000989201007387 */ /* 0x0005e20000100a00 */
[----:B------:R-:W-:-:S02]  /*34e0*/  IMAD.MOV.U32 R10, RZ, RZ, R130 ;  /* 0x000000ffff0a7224 */ /* 0x000fc400078e0082 */
[----:B------:R-:W-:Y:S01]  /*34f0*/  IMAD.MOV.U32 R9, RZ, RZ, R131 ;  /* 0x000000ffff097224 */ /* 0x000fe200078e0083 */
[----:B------:R3:W-:Y:S01]  /*3500*/  STL.64 [R1+0x90], R144 ;  /* 0x0000909001007387 */ /* 0x0007e20000100a00 */
[----:B0-----:R-:W-:Y:S02]  /*3510*/  IMAD.MOV.U32 R150, RZ, RZ, R50 ;  /* 0x000000ffff967224 */ /* 0x001fe400078e0032 */
[----:B------:R-:W-:Y:S01]  /*3520*/  IMAD.MOV.U32 R151, RZ, RZ, R49 ;  /* 0x000000ffff977224 */ /* 0x000fe200078e0031 */
[----:B------:R0:W-:Y:S01]  /*3530*/  STL.64 [R1+0x88], R142 ;  /* 0x0000888e01007387 */ /* 0x0001e20000100a00 */
[----:B-1----:R-:W-:Y:S02]  /*3540*/  IMAD.MOV.U32 R148, RZ, RZ, R52 ;  /* 0x000000ffff947224 */ /* 0x002fe400078e0034 */
[----:B------:R-:W-:Y:S01]  /*3550*/  IMAD.MOV.U32 R149, RZ, RZ, R51 ;  /* 0x000000ffff957224 */ /* 0x000fe200078e0033 */
[----:B------:R1:W-:Y:S01]  /*3560*/  STL.64 [R1+0x80], R140 ;  /* 0x0000808c01007387 */ /* 0x0003e20000100a00 */
[----:B--2---:R-:W-:-:S02]  /*3570*/  IMAD.MOV.U32 R146, RZ, RZ, R54 ;  /* 0x000000ffff927224 */ /* 0x004fc400078e0036 */
[----:B------:R-:W-:Y:S01]  /*3580*/  IMAD.MOV.U32 R147, RZ, RZ, R53 ;  /* 0x000000ffff937224 */ /* 0x000fe200078e0035 */
[----:B------:R2:W-:Y:S01]  /*3590*/  STL.64 [R1+0x78], R138 ;  /* 0x0000788a01007387 */ /* 0x0005e20000100a00 */
[----:B---3--:R-:W-:Y:S02]  /*35a0*/  IMAD.MOV.U32 R144, RZ, RZ, R56 ;  /* 0x000000ffff907224 */ /* 0x008fe400078e0038 */
[----:B------:R-:W-:Y:S01]  /*35b0*/  IMAD.MOV.U32 R145, RZ, RZ, R55 ;  /* 0x000000ffff917224 */ /* 0x000fe200078e0037 */
[----:B------:R3:W-:Y:S01]  /*35c0*/  STL.64 [R1+0x70], R136 ;  /* 0x0000708801007387 */ /* 0x0007e20000100a00 */
[----:B0-----:R-:W-:Y:S02]  /*35d0*/  IMAD.MOV.U32 R142, RZ, RZ, R58 ;  /* 0x000000ffff8e7224 */ /* 0x001fe400078e003a */
[----:B------:R-:W-:Y:S01]  /*35e0*/  IMAD.MOV.U32 R143, RZ, RZ, R57 ;  /* 0x000000ffff8f7224 */ /* 0x000fe200078e0039 */
[----:B------:R0:W-:Y:S01]  /*35f0*/  STL.64 [R1+0x68], R134 ;  /* 0x0000688601007387 */ /* 0x0001e20000100a00 */
[----:B-1----:R-:W-:-:S02]  /*3600*/  IMAD.MOV.U32 R140, RZ, RZ, R60 ;  /* 0x000000ffff8c7224 */ /* 0x002fc400078e003c */
[----:B------:R-:W-:Y:S01]  /*3610*/  IMAD.MOV.U32 R141, RZ, RZ, R59 ;  /* 0x000000ffff8d7224 */ /* 0x000fe200078e003b */
[----:B------:R1:W-:Y:S01]  /*3620*/  STL.64 [R1+0x60], R132 ;  /* 0x0000608401007387 */ /* 0x0003e20000100a00 */
[----:B--2---:R-:W-:Y:S02]  /*3630*/  IMAD.MOV.U32 R138, RZ, RZ, R62 ;  /* 0x000000ffff8a7224 */ /* 0x004fe400078e003e */
[----:B------:R-:W-:Y:S02]  /*3640*/  IMAD.MOV.U32 R139, RZ, RZ, R61 ;  /* 0x000000ffff8b7224 */ /* 0x000fe400078e003d */
[----:B---3--:R-:W-:Y:S02]  /*3650*/  IMAD.MOV.U32 R136, RZ, RZ, R64 ;  /* 0x000000ffff887224 */ /* 0x008fe400078e0040 */
[----:B------:R-:W-:Y:S02]  /*3660*/  IMAD.MOV.U32 R137, RZ, RZ, R63 ;  /* 0x000000ffff897224 */ /* 0x000fe400078e003f */
[----:B0-----:R-:W-:-:S02]  /*3670*/  IMAD.MOV.U32 R134, RZ, RZ, R66 ;  /* 0x000000ffff867224 */ /* 0x001fc400078e0042 */
[----:B------:R-:W-:Y:S02]  /*3680*/  IMAD.MOV.U32 R135, RZ, RZ, R65 ;  /* 0x000000ffff877224 */ /* 0x000fe400078e0041 */
[----:B-1----:R-:W-:Y:S02]  /*3690*/  IMAD.MOV.U32 R132, RZ, RZ, R68 ;  /* 0x000000ffff847224 */ /* 0x002fe400078e0044 */
[----:B------:R-:W-:Y:S01]  /*36a0*/  IMAD.MOV.U32 R133, RZ, RZ, R67 ;  /* 0x000000ffff857224 */ /* 0x000fe200078e0043 */
[----:B------:R-:W-:Y:S01]  /*36b0*/  LDTM.x64 R68, tmem[UR4+0x80] ;  /* 0x00008004004479ee */ /* 0x000fe20008340000 */
[----:B------:R-:W-:Y:S02]  /*36c0*/  IMAD.MOV.U32 R152, RZ, RZ, R48 ;  /* 0x000000ffff987224 */ /* 0x000fe400078e0030 */
[----:B------:R-:W-:Y:S02]  /*36d0*/  IMAD.MOV.U32 R153, RZ, RZ, R47 ;  /* 0x000000ffff997224 */ /* 0x000fe400078e002f */
[----:B------:R-:W-:-:S02]  /*36e0*/  IMAD.MOV.U32 R154, RZ, RZ, R46 ;  /* 0x000000ffff9a7224 */ /* 0x000fc400078e002e */
[----:B------:R-:W-:Y:S02]  /*36f0*/  IMAD.MOV.U32 R155, RZ, RZ, R45 ;  /* 0x000000ffff9b7224 */ /* 0x000fe400078e002d */
[----:B------:R-:W-:Y:S02]  /*3700*/  IMAD.MOV.U32 R156, RZ, RZ, R44 ;  /* 0x000000ffff9c7224 */ /* 0x000fe400078e002c */
[----:B------:R-:W-:Y:S02]  /*3710*/  IMAD.MOV.U32 R157, RZ, RZ, R43 ;  /* 0x000000ffff9d7224 */ /* 0x000fe400078e002b */
        /* <DEDUP_REMOVED lines=38> */
[----:B------:R-:W0:Y:S01]  /*3980*/  LDTM.x64 R4, tmem[UR4+0xc0] ;  /* 0x0000c004000479ee */ /* 0x000e220008340000 */
[----:B------:R-:W-:Y:S01]  /*3990*/  NOP ;  /* 0x0000000000007918 */ /* 0x000fe20000000000 */
[----:B------:R-:W-:Y:S01]  /*39a0*/  STS.128 [R0+UR14], R132 ;  /* 0x0000008400007988 */ /* 0x000fe20008000c0e */
[----:B------:R-:W-:Y:S01]  /*39b0*/  IMAD R196, R229, 0x4, R196 ;  /* 0x00000004e5c47824 */ /* 0x000fe200078e02c4 */
[----:B------:R-:W1:Y:S01]  /*39c0*/  LDCU.64 UR4, c[0x0][0x390] ;  /* 0x00007200ff0477ac */ /* 0x000e620008000a00 */
[----:B------:R-:W-:Y:S01]  /*39d0*/  IMAD.SHL.U32 R197, R198, 0x8, RZ ;  /* 0x00000008c6c57824 */ /* 0x000fe200078e00ff */
[----:B------:R-:W-:Y:S01]  /*39e0*/  STS.128 [R232+UR14], R136 ;  /* 0x00000088e8007988 */ /* 0x000fe20008000c0e */
[----:B------:R-:W-:-:S03]  /*39f0*/  IMAD.SHL.U32 R196, R196, 0x10, RZ ;  /* 0x00000010c4c47824 */ /* 0x000fc600078e00ff */
[----:B------:R-:W-:Y:S02]  /*3a00*/  STS.128 [R236+UR14], R140 ;  /* 0x0000008cec007988 */ /* 0x000fe40008000c0e */
[----:B------:R-:W-:Y:S02]  /*3a10*/  LOP3.LUT R2, R2, R196, RZ, 0x3c, !PT ;  /* 0x000000c402027212 */ /* 0x000fe400078e3cff */
[----:B------:R-:W-:Y:S01]  /*3a20*/  STS.128 [R235+UR14], R144 ;  /* 0x00000090eb007988 */ /* 0x000fe20008000c0e */
[----:B------:R-:W-:-:S03]  /*3a30*/  LOP3.LUT R196, R197, 0x80, RZ, 0xc0, !PT ;  /* 0x00000080c5c47812 */ /* 0x000fc600078ec0ff */
[----:B------:R-:W-:Y:S01]  /*3a40*/  STS.128 [R234+UR14], R148 ;  /* 0x00000094ea007988 */ /* 0x000fe20008000c0e */
[----:B------:R-:W-:-:S03]  /*3a50*/  IADD3 R2, PT, PT, R2, UR14, R196 ;  /* 0x0000000e02027c10 */ /* 0x000fc6000fffe0c4 */
[----:B------:R-:W-:Y:S04]  /*3a60*/  STS.128 [R233+UR14], R152 ;  /* 0x00000098e9007988 */ /* 0x000fe80008000c0e */
[----:B------:R-:W-:Y:S04]  /*3a70*/  STS.128 [R231+UR14], R156 ;  /* 0x0000009ce7007988 */ /* 0x000fe80008000c0e */
[----:B------:R-:W-:Y:S01]  /*3a80*/  STS.128 [R230+UR14], R160 ;  /* 0x000000a0e6007988 */ /* 0x000fe20008000c0e */
[----:B0-----:R-:W-:Y:S06]  /*3a90*/  BAR.SYNC.DEFER_BLOCKING 0x0 ;  /* 0x0000000000007b1d */ /* 0x001fec0000010000 */
[----:B------:R-:W0:Y:S04]  /*3aa0*/  LDSM.16.M88.4 R140, [R2+0x200] ;  /* 0x00020000028c783b */ /* 0x000e280000000200 */
[----:B------:R-:W2:Y:S04]  /*3ab0*/  LDSM.16.M88.4 R136, [R2+0x300] ;  /* 0x000300000288783b */ /* 0x000ea80000000200 */
[----:B------:R-:W3:Y:S04]  /*3ac0*/  LDSM.16.M88.4 R132, [R2+0x400] ;  /* 0x000400000284783b */ /* 0x000ee80000000200 */
[----:B------:R-:W-:Y:S04]  /*3ad0*/  LDSM.16.M88.4 R244, [R2] ;  /* 0x0000000002f4783b */ /* 0x000fe80000000200 */
[----:B------:R-:W-:Y:S04]  /*3ae0*/  LDSM.16.M88.4 R248, [R2+0x100] ;  /* 0x0001000002f8783b */ /* 0x000fe80000000200 */
[----:B0-----:R-:W-:Y:S04]  /*3af0*/  STL.64 [R1+0x50], R140 ;  /* 0x0000508c01007387 */ /* 0x001fe80000100a00 */
[----:B------:R-:W-:Y:S04]  /*3b00*/  STL.64 [R1+0x58], R142 ;  /* 0x0000588e01007387 */ /* 0x000fe80000100a00 */
[----:B------:R-:W0:Y:S04]  /*3b10*/  LDSM.16.M88.4 R140, [R2+0x500] ;  /* 0x00050000028c783b */ /* 0x000e280000000200 */
[----:B--2---:R-:W-:Y:S04]  /*3b20*/  STL.64 [R1+0x40], R136 ;  /* 0x0000408801007387 */ /* 0x004fe80000100a00 */
[----:B------:R-:W-:Y:S04]  /*3b30*/  STL.64 [R1+0x48], R138 ;  /* 0x0000488a01007387 */ /* 0x000fe80000100a00 */
[----:B------:R-:W2:Y:S04]  /*3b40*/  LDSM.16.M88.4 R136, [R2+0x600] ;  /* 0x000600000288783b */ /* 0x000ea80000000200 */
[----:B---3--:R-:W-:Y:S04]  /*3b50*/  STL.64 [R1+0x30], R132 ;  /* 0x0000308401007387 */ /* 0x008fe80000100a00 */
[----:B------:R-:W-:Y:S04]  /*3b60*/  STL.64 [R1+0x38], R134 ;  /* 0x0000388601007387 */ /* 0x000fe80000100a00 */
[----:B------:R-:W3:Y:S01]  /*3b70*/  LDSM.16.M88.4 R132, [R2+0x700] ;  /* 0x000700000284783b */ /* 0x000ee20000000200 */
[----:B------:R-:W-:Y:S06]  /*3b80*/  BAR.SYNC.DEFER_BLOCKING 0x0 ;  /* 0x0000000000007b1d */ /* 0x000fec0000010000 */
[----:B0-----:R-:W-:Y:S04]  /*3b90*/  STL.64 [R1+0x20], R140 ;  /* 0x0000208c01007387 */ /* 0x001fe80000100a00 */
[----:B------:R-:W-:Y:S04]  /*3ba0*/  STL.64 [R1+0x28], R142 ;  /* 0x0000288e01007387 */ /* 0x000fe80000100a00 */
[----:B------:R-:W-:Y:S04]  /*3bb0*/  STS.128 [R0+UR14], R164 ;  /* 0x000000a400007988 */ /* 0x000fe80008000c0e */
[----:B------:R-:W-:Y:S04]  /*3bc0*/  STS.128 [R232+UR14], R168 ;  /* 0x000000a8e8007988 */ /* 0x000fe80008000c0e */
[----:B------:R-:W-:Y:S04]  /*3bd0*/  STS.128 [R236+UR14], R172 ;  /* 0x000000acec007988 */ /* 0x000fe80008000c0e */
[----:B------:R-:W-:Y:S04]  /*3be0*/  STS.128 [R235+UR14], R176 ;  /* 0x000000b0eb007988 */ /* 0x000fe80008000c0e */
[----:B--2---:R-:W-:Y:S04]  /*3bf0*/  STL.64 [R1+0x10], R136 ;  /* 0x0000108801007387 */ /* 0x004fe80000100a00 */
[----:B------:R-:W-:Y:S04]  /*3c00*/  STS.128 [R234+UR14], R180 ;  /* 0x000000b4ea007988 */ /* 0x000fe80008000c0e */
[----:B------:R-:W-:Y:S04]  /*3c10*/  STL.64 [R1+0x18], R138 ;  /* 0x0000188a01007387 */ /* 0x000fe80000100a00 */
[----:B------:R-:W-:Y:S04]  /*3c20*/  STS.128 [R233+UR14], R184 ;  /* 0x000000b8e9007988 */ /* 0x000fe80008000c0e */
[----:B---3--:R-:W-:Y:S04]  /*3c30*/  STL.64 [R1], R132 ;  /* 0x0000008401007387 */ /* 0x008fe80000100a00 */
[----:B------:R-:W-:Y:S04]  /*3c40*/  STS.128 [R231+UR14], R188 ;  /* 0x000000bce7007988 */ /* 0x000fe80008000c0e */
[----:B------:R-:W-:Y:S04]  /*3c50*/  STL.64 [R1+0x8], R134 ;  /* 0x0000088601007387 */ /* 0x000fe80000100a00 */
[----:B------:R0:W-:Y:S01]  /*3c60*/  STS.128 [R230+UR14], R192 ;  /* 0x000000c0e6007988 */ /* 0x0001e20008000c0e */
[----:B------:R-:W-:Y:S06]  /*3c70*/  BAR.SYNC.DEFER_BLOCKING 0x0 ;  /* 0x0000000000007b1d */ /* 0x000fec0000010000 */
[----:B0-----:R-:W2:Y:S04]  /*3c80*/  LDL.LU.64 R194, [R1+0x158] ;  /* 0x0001580001c27983 */ /* 0x001ea80000300a00 */
[----:B------:R-:W2:Y:S04]  /*3c90*/  LDL.LU.64 R192, [R1+0x150] ;  /* 0x0001500001c07983 */ /* 0x000ea80000300a00 */
[----:B------:R-:W3:Y:S04]  /*3ca0*/  LDL.LU.64 R190, [R1+0x148] ;  /* 0x0001480001be7983 */ /* 0x000ee80000300a00 */
[----:B------:R-:W3:Y:S04]  /*3cb0*/  LDL.LU.64 R188, [R1+0x140] ;  /* 0x0001400001bc7983 */ /* 0x000ee80000300a00 */
[----:B------:R-:W2:Y:S04]  /*3cc0*/  LDL.LU.64 R186, [R1+0x138] ;  /* 0x0001380001ba7983 */ /* 0x000ea80000300a00 */
        /* <DEDUP_REMOVED lines=27> */
[----:B------:R-:W0:Y:S04]  /*3e80*/  LDSM.16.M88.4 R224, [R2] ;  /* 0x0000000002e0783b */ /* 0x000e280000000200 */
[----:B------:R-:W-:Y:S04]  /*3e90*/  LDSM.16.M88.4 R220, [R2+0x100] ;  /* 0x0001000002dc783b */ /* 0x000fe80000000200 */
[----:B------:R-:W-:Y:S04]  /*3ea0*/  LDSM.16.M88.4 R216, [R2+0x200] ;  /* 0x0002000002d8783b */ /* 0x000fe80000000200 */
[----:B------:R-:W-:Y:S04]  /*3eb0*/  LDSM.16.M88.4 R212, [R2+0x300] ;  /* 0x0003000002d4783b */ /* 0x000fe80000000200 */
[----:B------:R-:W-:Y:S04]  /*3ec0*/  LDSM.16.M88.4 R208, [R2+0x400] ;  /* 0x0004000002d0783b */ /* 0x000fe80000000200 */
[----:B------:R-:W-:Y:S04]  /*3ed0*/  LDSM.16.M88.4 R204, [R2+0x500] ;  /* 0x0005000002cc783b */ /* 0x000fe80000000200 */
[----:B------:R-:W-:Y:S04]  /*3ee0*/  LDSM.16.M88.4 R200, [R2+0x600] ;  /* 0x0006000002c8783b */ /* 0x000fe80000000200 */
[----:B------:R-:W-:Y:S01]  /*3ef0*/  LDSM.16.M88.4 R196, [R2+0x700] ;  /* 0x0007000002c4783b */ /* 0x000fe20000000200 */
[----:B------:R-:W-:Y:S06]  /*3f00*/  BAR.SYNC.DEFER_BLOCKING 0x0 ;  /* 0x0000000000007b1d */ /* 0x000fec0000010000 */
[----:B--2---:R-:W-:Y:S04]  /*3f10*/  STS.128 [R0+UR14], R132 ;  /* 0x0000008400007988 */ /* 0x004fe80008000c0e */
[----:B------:R-:W-:Y:S04]  /*3f20*/  STS.128 [R232+UR14], R136 ;  /* 0x00000088e8007988 */ /* 0x000fe80008000c0e */
[----:B------:R-:W-:Y:S04]  /*3f30*/  STS.128 [R236+UR14], R140 ;  /* 0x0000008cec007988 */ /* 0x000fe80008000c0e */
[----:B------:R-:W-:Y:S04]  /*3f40*/  STS.128 [R235+UR14], R144 ;  /* 0x00000090eb007988 */ /* 0x000fe80008000c0e */
[----:B------:R-:W-:Y:S04]  /*3f50*/  STS.128 [R234+UR14], R148 ;  /* 0x00000094ea007988 */ /* 0x000fe80008000c0e */
[----:B------:R-:W-:Y:S04]  /*3f60*/  STS.128 [R233+UR14], R152 ;  /* 0x00000098e9007988 */ /* 0x000fe80008000c0e */
[----:B------:R-:W-:Y:S04]  /*3f70*/  STS.128 [R231+UR14], R156 ;  /* 0x0000009ce7007988 */ /* 0x000fe80008000c0e */
[----:B------:R-:W-:Y:S01]  /*3f80*/  STS.128 [R230+UR14], R160 ;  /* 0x000000a0e6007988 */ /* 0x000fe20008000c0e */
[----:B------:R-:W-:Y:S06]  /*3f90*/  BAR.SYNC.DEFER_BLOCKING 0x0 ;  /* 0x0000000000007b1d */ /* 0x000fec0000010000 */
[----:B------:R-:W2:Y:S04]  /*3fa0*/  LDSM.16.M88.4 R160, [R2] ;  /* 0x0000000002a0783b */ /* 0x000ea80000000200 */
        /* <DEDUP_REMOVED lines=8> */
[----:B------:R-:W-:Y:S04]  /*4030*/  STS.128 [R0+UR14], R164 ;  /* 0x000000a400007988 */ /* 0x000fe80008000c0e */
[----:B------:R-:W-:Y:S04]  /*4040*/  STS.128 [R232+UR14], R168 ;  /* 0x000000a8e8007988 */ /* 0x000fe80008000c0e */
[----:B------:R-:W-:Y:S04]  /*4050*/  STS.128 [R236+UR14], R172 ;  /* 0x000000acec007988 */ /* 0x000fe80008000c0e */
[----:B------:R-:W-:Y:S04]  /*4060*/  STS.128 [R235+UR14], R176 ;  /* 0x000000b0eb007988 */ /* 0x000fe80008000c0e */
[----:B------:R-:W-:Y:S04]  /*4070*/  STS.128 [R234+UR14], R180 ;  /* 0x000000b4ea007988 */ /* 0x000fe80008000c0e */
[----:B------:R-:W-:Y:S04]  /*4080*/  STS.128 [R233+UR14], R184 ;  /* 0x000000b8e9007988 */ /* 0x000fe80008000c0e */
[----:B---3--:R-:W-:Y:S04]  /*4090*/  STS.128 [R231+UR14], R188 ;  /* 0x000000bce7007988 */ /* 0x008fe80008000c0e */
[----:B------:R-:W-:Y:S01]  /*40a0*/  STS.128 [R230+UR14], R192 ;  /* 0x000000c0e6007988 */ /* 0x000fe20008000c0e */
[----:B------:R-:W-:Y:S06]  /*40b0*/  BAR.SYNC.DEFER_BLOCKING 0x0 ;  /* 0x0000000000007b1d */ /* 0x000fec0000010000 */
[----:B------:R-:W3:Y:S04]  /*40c0*/  LDSM.16.M88.4 R192, [R2] ;  /* 0x0000000002c0783b */ /* 0x000ee80000000200 */
        /* <DEDUP_REMOVED lines=33> */
[----:B------:R0:W-:Y:S01]  /*42e0*/  STS.128 [R230+UR14], R128 ;  /* 0x00000080e6007988 */ /* 0x0001e20008000c0e */
[----:B------:R-:W-:Y:S08]  /*42f0*/  BAR.SYNC.DEFER_BLOCKING 0x0 ;  /* 0x0000000000007b1d */ /* 0x000ff00000010000 */
[----:B0-----:R-:W0:Y:S01]  /*4300*/  LDC.64 R230, c[0x0][0x390] ;  /* 0x0000e400ffe67b82 */ /* 0x001e220000000a00 */
        /* <DEDUP_REMOVED lines=9> */
[----:B------:R0:W-:Y:S04]  /*43a0*/  STS.128 [R0+UR14], R4 ;  /* 0x0000000400007988 */ /* 0x0001e80008000c0e */
[----:B------:R1:W-:Y:S01]  /*43b0*/  STS.128 [R232+UR14], R8 ;  /* 0x00000008e8007988 */ /* 0x0003e20008000c0e */
[C---:B0-----:R-:W-:Y:S01]  /*43c0*/  LOP3.LUT R6, R0.reuse, 0x60, RZ, 0x3c, !PT ;  /* 0x0000006000067812 */ /* 0x041fe200078e3cff */
[----:B------:R-:W-:Y:S01]  /*43d0*/  IMAD.WIDE.U32 R4, R229, 0x20, R230 ;  /* 0x00000020e5047825 */ /* 0x000fe200078e00e6 */
[----:B------:R-:W-:-:S02]  /*43e0*/  LOP3.LUT R7, R0, 0x70, RZ, 0x3c, !PT ;  /* 0x0000007000077812 */ /* 0x000fc400078e3cff */
[C---:B-1----:R-:W-:Y:S02]  /*43f0*/  LOP3.LUT R8, R0.reuse, 0x20, RZ, 0x3c, !PT ;  /* 0x0000002000087812 */ /* 0x042fe400078e3cff */
[C---:B------:R-:W-:Y:S02]  /*4400*/  LOP3.LUT R9, R0.reuse, 0x30, RZ, 0x3c, !PT ;  /* 0x0000003000097812 */ /* 0x040fe400078e3cff */
[C---:B------:R-:W-:Y:S01]  /*4410*/  LOP3.LUT R10, R0.reuse, 0x40, RZ, 0x3c, !PT ;  /* 0x00000040000a7812 */ /* 0x040fe200078e3cff */
[----:B------:R-:W-:Y:S01]  /*4420*/  STS.128 [R8+UR14], R12 ;  /* 0x0000000c08007988 */ /* 0x000fe20008000c0e */
[----:B------:R-:W-:Y:S02]  /*4430*/  LOP3.LUT R11, R0, 0x50, RZ, 0x3c, !PT ;  /* 0x00000050000b7812 */ /* 0x000fe400078e3cff */
[----:B------:R-:W-:Y:S01]  /*4440*/  IADD3 R236, P0, PT, R4, R228, RZ ;  /* 0x000000e404ec7210 */ /* 0x000fe20007f1e0ff */
[----:B------:R-:W-:Y:S04]  /*4450*/  STS.128 [R9+UR14], R16 ;  /* 0x0000001009007988 */ /* 0x000fe80008000c0e */
[----:B------:R-:W-:Y:S01]  /*4460*/  STS.128 [R10+UR14], R20 ;  /* 0x000000140a007988 */ /* 0x000fe20008000c0e */
[----:B------:R-:W-:Y:S01]  /*4470*/  IMAD.X R237, RZ, RZ, R5, P0 ;  /* 0x000000ffffed7224 */ /* 0x000fe200000e0605 */
[----:B------:R-:W-:-:S02]  /*4480*/  LOP3.LUT R5, R0, 0x10, RZ, 0x3c, !PT ;  /* 0x0000001000057812 */ /* 0x000fc400078e3cff */
        /* <DEDUP_REMOVED lines=14> */
[----:B------:R0:W-:Y:S04]  /*4570*/  STS.128 [R5+UR14], R40 ;  /* 0x0000002805007988 */ /* 0x0001e80008000c0e */
[----:B------:R-:W-:Y:S04]  /*4580*/  STS.128 [R8+UR14], R44 ;  /* 0x0000002c08007988 */ /* 0x000fe80008000c0e */
[----:B------:R2:W-:Y:S04]  /*4590*/  STS.128 [R9+UR14], R48 ;  /* 0x0000003009007988 */ /* 0x0005e80008000c0e */
[----:B------:R-:W-:Y:S01]  /*45a0*/  STS.128 [R10+UR14], R52 ;  /* 0x000000340a007988 */ /* 0x000fe20008000c0e */
[----:B-1----:R-:W1:Y:S03]  /*45b0*/  LDC.64 R36, c[0x0][0x390] ;  /* 0x0000e400ff247b82 */ /* 0x002e660000000a00 */
[----:B------:R2:W-:Y:S04]  /*45c0*/  STS.128 [R11+UR14], R56 ;  /* 0x000000380b007988 */ /* 0x0005e80008000c0e */
[----:B------:R1:W-:Y:S01]  /*45d0*/  STS.128 [R6+UR14], R60 ;  /* 0x0000003c06007988 */ /* 0x0003e20008000c0e */
[----:B0-----:R-:W0:Y:S03]  /*45e0*/  LDC.64 R4, c[0x0][0x390] ;  /* 0x0000e400ff047b82 */ /* 0x001e260000000a00 */
[----:B------:R0:W-:Y:S05]  /*45f0*/  STS.128 [R7+UR14], R64 ;  /* 0x0000004007007988 */ /* 0x0001ea0008000c0e */
[----:B------:R-:W-:Y:S08]  /*4600*/  BAR.SYNC.DEFER_BLOCKING 0x0 ;  /* 0x0000000000007b1d */ /* 0x000ff00000010000 */
[----:B--2---:R-:W2:Y:S01]  /*4610*/  LDC.64 R8, c[0x0][0x390] ;  /* 0x0000e400ff087b82 */ /* 0x004ea20000000a00 */
[----:B------:R-:W1:Y:S01]  /*4620*/  S2R R59, SR_TID.X ;  /* 0x00000000003b7919 */ /* 0x000e620000002100 */
[----:B------:R-:W1:Y:S06]  /*4630*/  S2R R0, SR_TID.X ;  /* 0x0000000000007919 */ /* 0x000e6c0000002100 */
[----:B------:R-:W1:Y:S01]  /*4640*/  LDC.64 R10, c[0x0][0x390] ;  /* 0x0000e400ff0a7b82 */ /* 0x000e620000000a00 */
[----:B------:R-:W1:Y:S01]  /*4650*/  S2R R43, SR_TID.X ;  /* 0x00000000002b7919 */ /* 0x000e620000002100 */
[----:B0-----:R-:W-:Y:S01]  /*4660*/  IMAD.WIDE.U32 R4, R239, 0x400, R4 ;  /* 0x00000400ef047825 */ /* 0x001fe200078e0004 */
[----:B------:R-:W0:Y:S05]  /*4670*/  S2R R56, SR_TID.X ;  /* 0x0000000000387919 */ /* 0x000e2a0000002100 */
[----:B------:R-:W4:Y:S01]  /*4680*/  LDC.64 R38, c[0x0][0x390] ;  /* 0x0000e400ff267b82 */ /* 0x000f220000000a00 */
[----:B------:R-:W0:Y:S04]  /*4690*/  LDSM.16.M88.4 R48, [R2] ;  /* 0x000000000230783b */ /* 0x000e280000000200 */
[----:B------:R-:W-:Y:S01]  /*46a0*/  STG.E desc[UR16][R236.64], R244 ;  /* 0x000000f4ec007986 */ /* 0x000fe2000c101910 */
[----:B--2---:R-:W-:-:S02]  /*46b0*/  IMAD.WIDE.U32 R238, R238, 0x400, R8 ;  /* 0x00000400eeee7825 */ /* 0x004fc400078e0008 */
[----:B------:R-:W2:Y:S01]  /*46c0*/  LDC.64 R44, c[0x0][0x390] ;  /* 0x0000e400ff2c7b82 */ /* 0x000ea20000000a00 */
[----:B------:R-:W-:Y:S04]  /*46d0*/  STG.E desc[UR16][R236.64+0x80], R224 ;  /* 0x000080e0ec007986 */ /* 0x000fe8000c101910 */
[----:B------:R-:W-:Y:S03]  /*46e0*/  STG.E desc[UR16][R236.64+0x100], R160 ;  /* 0x000100a0ec007986 */ /* 0x000fe6000c101910 */
[----:B------:R-:W2:Y:S01]  /*46f0*/  LDC.64 R8, c[0x0][0x390] ;  /* 0x0000e400ff087b82 */ /* 0x000ea20000000a00 */
[----:B-1----:R-:W-:Y:S01]  /*4700*/  LOP3.LUT R55, R59, 0x1f, RZ, 0xc0, !PT ;  /* 0x0000001f3b377812 */ /* 0x002fe200078ec0ff */
[----:B---3--:R-:W-:Y:S01]  /*4710*/  STG.E desc[UR16][R236.64+0x180], R192 ;  /* 0x000180c0ec007986 */ /* 0x008fe2000c101910 */
[----:B------:R-:W-:-:S02]  /*4720*/  SHF.R.U32.HI R42, RZ, 0x5, R59 ;  /* 0x00000005ff2a7819 */ /* 0x000fc4000001163b */
[----:B------:R-:W-:Y:S01]  /*4730*/  SHF.R.U32.HI R0, RZ, 0x5, R0 ;  /* 0x00000005ff007819 */ /* 0x000fe20000011600 */
[----:B------:R-:W-:Y:S01]  /*4740*/  IMAD.SHL.U32 R55, R55, 0x4, RZ ;  /* 0x0000000437377824 */ /* 0x000fe200078e00ff */
[----:B------:R-:W-:Y:S01]  /*4750*/  STG.E desc[UR16][R236.64+0x200], R76 ;  /* 0x0002004cec007986 */ /* 0x000fe2000c101910 */
[----:B------:R-:W-:Y:S01]  /*4760*/  SGXT.U32 R42, R42, 0x2 ;  /* 0x000000022a2a781a */ /* 0x000fe20000000000 */
[----:B------:R-:W1:Y:S01]  /*4770*/  LDC.64 R52, c[0x0][0x390] ;  /* 0x0000e400ff347b82 */ /* 0x000e620000000a00 */
[----:B------:R-:W-:Y:S01]  /*4780*/  SGXT.U32 R0, R0, 0x2 ;  /* 0x000000020000781a */ /* 0x000fe20000000000 */
[----:B------:R-:W-:Y:S01]  /*4790*/  STG.E desc[UR16][R236.64+0x280], R128 ;  /* 0x00028080ec007986 */ /* 0x000fe2000c101910 */
[-C--:B------:R-:W-:Y:S02]  /*47a0*/  IADD3 R6, P0, PT, R4, R55.reuse, RZ ;  /* 0x0000003704067210 */ /* 0x080fe40007f1e0ff */
[----:B------:R-:W-:Y:S01]  /*47b0*/  LOP3.LUT R0, R0, 0x14, RZ, 0xfc, !PT ;  /* 0x0000001400007812 */ /* 0x000fe200078efcff */
[----:B------:R-:W-:Y:S01]  /*47c0*/  STG.E desc[UR16][R236.64+0x300], R232 ;  /* 0x000300e8ec007986 */ /* 0x000fe2000c101910 */
[----:B------:R-:W-:Y:S01]  /*47d0*/  SHF.R.U32.HI R54, RZ, 0x5, R43 ;  /* 0x00000005ff367819 */ /* 0x000fe2000001162b */
[----:B------:R-:W-:Y:S01]  /*47e0*/  IMAD.X R7, RZ, RZ, R5, P0 ;  /* 0x000000ffff077224 */ /* 0x000fe200000e0605 */
[----:B------:R-:W-:Y:S01]  /*47f0*/  IADD3 R4, P0, PT, R238, R55, RZ ;  /* 0x00000037ee047210 */ /* 0x000fe20007f1e0ff */
[----:B------:R-:W3:Y:S01]  /*4800*/  LDC.64 R40, c[0x0][0x390] ;  /* 0x0000e400ff287b82 */ /* 0x000ee20000000a00 */
[----:B------:R-:W-:-:S02]  /*4810*/  SGXT.U32 R54, R54, 0x2 ;  /* 0x000000023636781a */ /* 0x000fc40000000000 */
[----:B0-----:R-:W-:Y:S01]  /*4820*/  SHF.R.U32.HI R57, RZ, 0x5, R56 ;  /* 0x00000005ff397819 */ /* 0x001fe20000011638 */
[----:B------:R-:W-:Y:S01]  /*4830*/  IMAD.X R5, RZ, RZ, R239, P0 ;  /* 0x000000ffff057224 */ /* 0x000fe200000e06ef */
[----:B------:R-:W-:Y:S01]  /*4840*/  LOP3.LUT R54, R54, 0x3c, RZ, 0xfc, !PT ;  /* 0x0000003c36367812 */ /* 0x000fe200078efcff */
[----:B------:R-:W-:Y:S01]  /*4850*/  STG.E desc[UR16][R236.64+0x380], R48 ;  /* 0x00038030ec007986 */ /* 0x000fe2000c101910 */
[----:B------:R-:W-:Y:S01]  /*4860*/  SGXT.U32 R57, R57, 0x2 ;  /* 0x000000023939781a */ /* 0x000fe20000000000 */
[----:B------:R-:W0:Y:S01]  /*4870*/  LDC.64 R46, c[0x0][0x390] ;  /* 0x0000e400ff2e7b82 */ /* 0x000e220000000a00 */
[----:B------:R-:W-:Y:S01]  /*4880*/  SHF.R.U32.HI R58, RZ, 0x5, R59 ;  /* 0x00000005ff3a7819 */ /* 0x000fe2000001163b */
[----:B------:R-:W-:Y:S01]  /*4890*/  STG.E desc[UR16][R6.64], R245 ;  /* 0x000000f506007986 */ /* 0x000fe2000c101910 */
[----:B------:R-:W-:Y:S02]  /*48a0*/  LOP3.LUT R57, R57, 0x40, RZ, 0xfc, !PT ;  /* 0x0000004039397812 */ /* 0x000fe400078efcff */
[----:B------:R-:W-:Y:S01]  /*48b0*/  SGXT.U32 R58, R58, 0x2 ;  /* 0x000000023a3a781a */ /* 0x000fe20000000000 */
[----:B------:R-:W-:Y:S03]  /*48c0*/  STG.E desc[UR16][R6.64+0x80], R225 ;  /* 0x000080e106007986 */ /* 0x000fe6000c101910 */
[----:B------:R-:W-:Y:S01]  /*48d0*/  LOP3.LUT R58, R58, 0x4c, RZ, 0xfc, !PT ;  /* 0x0000004c3a3a7812 */ /* 0x000fe200078efcff */
[----:B------:R-:W-:Y:S04]  /*48e0*/  STG.E desc[UR16][R6.64+0x100], R161 ;  /* 0x000100a106007986 */ /* 0x000fe8000c101910 */
[----:B------:R-:W-:Y:S04]  /*48f0*/  STG.E desc[UR16][R6.64+0x180], R193 ;  /* 0x000180c106007986 */ /* 0x000fe8000c101910 */
[----:B------:R-:W-:Y:S04]  /*4900*/  STG.E desc[UR16][R6.64+0x200], R77 ;  /* 0x0002004d06007986 */ /* 0x000fe8000c101910 */
[----:B------:R-:W-:Y:S04]  /*4910*/  STG.E desc[UR16][R6.64+0x280], R129 ;  /* 0x0002808106007986 */ /* 0x000fe8000c101910 */
[----:B------:R-:W-:Y:S04]  /*4920*/  STG.E desc[UR16][R6.64+0x300], R233 ;  /* 0x000300e906007986 */ /* 0x000fe8000c101910 */
[----:B------:R1:W-:Y:S04]  /*4930*/  STG.E desc[UR16][R6.64+0x380], R49 ;  /* 0x0003803106007986 */ /* 0x0003e8000c101910 */
[----:B------:R-:W-:Y:S04]  /*4940*/  STG.E desc[UR16][R4.64+0x200], R78 ;  /* 0x0002004e04007986 */ /* 0x000fe8000c101910 */
[----:B------:R-:W-:Y:S01]  /*4950*/  STG.E desc[UR16][R4.64+0x80], R226 ;  /* 0x000080e204007986 */ /* 0x000fe2000c101910 */
[----:B-1----:R-:W-:Y:S01]  /*4960*/  IMAD.WIDE.U32 R6, R241, 0x400, R10 ;  /* 0x00000400f1067825 */ /* 0x002fe200078e000a */
[----:B------:R-:W1:Y:S02]  /*4970*/  LDC.64 R48, c[0x0][0x390] ;  /* 0x0000e400ff307b82 */ /* 0x000e640000000a00 */
[----:B------:R-:W-:Y:S01]  /*4980*/  STG.E desc[UR16][R4.64], R246 ;  /* 0x000000f604007986 */ /* 0x000fe2000c101910 */
[----:B------:R-:W-:Y:S01]  /*4990*/  IMAD.WIDE.U32 R240, R240, 0x400, R36 ;  /* 0x00000400f0f07825 */ /* 0x000fe200078e0024 */
[----:B------:R-:W-:-:S02]  /*49a0*/  IADD3 R244, P0, PT, R6, R55, RZ ;  /* 0x0000003706f47210 */ /* 0x000fc40007f1e0ff */
[----:B------:R0:W-:Y:S02]  /*49b0*/  STG.E desc[UR16][R4.64+0x100], R162 ;  /* 0x000100a204007986 */ /* 0x0001e4000c101910 */
[----:B------:R-:W0:Y:S01]  /*49c0*/  LDC.64 R36, c[0x0][0x390] ;  /* 0x0000e400ff247b82 */ /* 0x000e220000000a00 */
[----:B------:R-:W-:Y:S01]  /*49d0*/  IMAD.X R245, RZ, RZ, R7, P0 ;  /* 0x000000fffff57224 */ /* 0x000fe200000e0607 */
[-C--:B------:R-:W-:Y:S01]  /*49e0*/  IADD3 R236, P2, PT, R240, R55.reuse, RZ ;  /* 0x00000037f0ec7210 */ /* 0x080fe20007f5e0ff */
[----:B--2---:R-:W-:Y:S01]  /*49f0*/  IMAD.WIDE.U32 R6, R0, 0x400, R8 ;  /* 0x0000040000067825 */ /* 0x004fe200078e0008 */
[----:B------:R-:W-:Y:S01]  /*4a00*/  LOP3.LUT R0, R42, 0x20, RZ, 0xfc, !PT ;  /* 0x000000202a007812 */ /* 0x000fe200078efcff */
[----:B------:R-:W-:Y:S02]  /*4a10*/  STG.E desc[UR16][R4.64+0x180], R194 ;  /* 0x000180c204007986 */ /* 0x000fe4000c101910 */
[----:B----4-:R-:W-:Y:S01]  /*4a20*/  IMAD.WIDE.U32 R8, R243, 0x400, R38 ;  /* 0x00000400f3087825 */ /* 0x010fe200078e0026 */
[----:B------:R-:W2:Y:S01]  /*4a30*/  LDC.64 R10, c[0x0][0x390] ;  /* 0x0000e400ff0a7b82 */ /* 0x000ea20000000a00 */
[----:B------:R-:W-:Y:S01]  /*4a40*/  IADD3 R238, P0, PT, R6, R55, RZ ;  /* 0x0000003706ee7210 */ /* 0x000fe20007f1e0ff */
[----:B------:R4:W-:Y:S01]  /*4a50*/  STG.E desc[UR16][R4.64+0x280], R130 ;  /* 0x0002808204007986 */ /* 0x0009e2000c101910 */
[----:B------:R-:W-:-:S04]  /*4a60*/  IMAD.WIDE.U32 R242, R242, 0x400, R44 ;  /* 0x00000400f2f27825 */ /* 0x000fc800078e002c */
[----:B------:R-:W-:Y:S01]  /*4a70*/  IMAD.X R239, RZ, RZ, R7, P0 ;  /* 0x000000ffffef7224 */ /* 0x000fe200000e0607 */
[----:B------:R-:W1:Y:S01]  /*4a80*/  LDC.64 R38, c[0x0][0x390] ;  /* 0x0000e400ff267b82 */ /* 0x000e620000000a00 */
[----:B------:R-:W-:Y:S01]  /*4a90*/  IMAD.X R237, RZ, RZ, R241, P2 ;  /* 0x000000ffffed7224 */ /* 0x000fe200010e06f1 */
[-C--:B------:R-:W-:Y:S02]  /*4aa0*/  IADD3 R240, P2, PT, R8, R55.reuse, RZ ;  /* 0x0000003708f07210 */ /* 0x080fe40007f5e0ff */
[----:B------:R-:W-:Y:S02]  /*4ab0*/  LOP3.LUT R8, R42, 0x24, RZ, 0xfc, !PT ;  /* 0x000000242a087812 */ /* 0x000fe400078efcff */
[----:B------:R-:W-:Y:S01]  /*4ac0*/  IADD3 R242, P3, PT, R242, R55, RZ ;  /* 0x00000037f2f27210 */ /* 0x000fe20007f7e0ff */
[----:B------:R-:W-:Y:S01]  /*4ad0*/  IMAD.X R241, RZ, RZ, R9, P2 ;  /* 0x000000fffff17224 */ /* 0x000fe200010e0609 */
[----:B------:R-:W4:Y:S01]  /*4ae0*/  LDC.64 R44, c[0x0][0x390] ;  /* 0x0000e400ff2c7b82 */ /* 0x000f220000000a00 */
[----:B0-----:R-:W-:Y:S01]  /*4af0*/  IMAD.WIDE.U32 R6, R0, 0x400, R36 ;  /* 0x0000040000067825 */ /* 0x001fe200078e0024 */
[----:B------:R-:W-:-:S02]  /*4b00*/  LOP3.LUT R0, R59, 0x1f, RZ, 0xc0, !PT ;  /* 0x0000001f3b007812 */ /* 0x000fc400078ec0ff */
[----:B------:R-:W-:Y:S01]  /*4b10*/  LOP3.LUT R36, R42, 0x28, RZ, 0xfc, !PT ;  /* 0x000000282a247812 */ /* 0x000fe200078efcff */
[----:B---3--:R-:W-:Y:S01]  /*4b20*/  IMAD.WIDE.U32 R8, R8, 0x400, R40 ;  /* 0x0000040008087825 */ /* 0x008fe200078e0028 */
[----:B------:R-:W-:-:S03]  /*4b30*/  LOP3.LUT R40, R42, 0x34, RZ, 0xfc, !PT ;  /* 0x000000342a287812 */ /* 0x000fc600078efcff */
[----:B------:R-:W-:Y:S02]  /*4b40*/  IMAD.SHL.U32 R0, R0, 0x4, RZ ;  /* 0x0000000400007824 */ /* 0x000fe400078e00ff */
[----:B--2---:R-:W-:Y:S01]  /*4b50*/  IMAD.WIDE.U32 R10, R36, 0x400, R10 ;  /* 0x00000400240a7825 */ /* 0x004fe200078e000a */
[----:B------:R-:W-:Y:S02]  /*4b60*/  LOP3.LUT R36, R42, 0x2c, RZ, 0xfc, !PT ;  /* 0x0000002c2a247812 */ /* 0x000fe400078efcff */
[-C--:B------:R-:W-:Y:S01]  /*4b70*/  IADD3 R6, P0, PT, R6, R0.reuse, RZ ;  /* 0x0000000006067210 */ /* 0x080fe20007f1e0ff */
[----:B------:R-:W-:Y:S01]  /*4b80*/  IMAD.WIDE.U32 R40, R40, 0x400, R46 ;  /* 0x0000040028287825 */ /* 0x000fe200078e002e */
[----:B------:R-:W-:-:S03]  /*4b90*/  IADD3 R8, P2, PT, R8, R0, RZ ;  /* 0x0000000008087210 */ /* 0x000fc60007f5e0ff */
[----:B------:R-:W-:Y:S01]  /*4ba0*/  IMAD.X R7, RZ, RZ, R7, P0 ;  /* 0x000000ffff077224 */ /* 0x000fe200000e0607 */
[-C--:B------:R-:W-:Y:S01]  /*4bb0*/  IADD3 R10, P0, PT, R10, R0.reuse, RZ ;  /* 0x000000000a0a7210 */ /* 0x080fe20007f1e0ff */
[----:B-1----:R-:W-:Y:S01]  /*4bc0*/  IMAD.WIDE.U32 R36, R36, 0x400, R38 ;  /* 0x0000040024247825 */ /* 0x002fe200078e0026 */
[C---:B------:R-:W-:Y:S02]  /*4bd0*/  LOP3.LUT R38, R42.reuse, 0x30, RZ, 0xfc, !PT ;  /* 0x000000302a267812 */ /* 0x040fe400078efcff */
[----:B------:R-:W-:Y:S01]  /*4be0*/  LOP3.LUT R42, R42, 0x38, RZ, 0xfc, !PT ;  /* 0x000000382a2a7812 */ /* 0x000fe200078efcff */
[----:B------:R-:W-:Y:S01]  /*4bf0*/  IMAD.X R11, RZ, RZ, R11, P0 ;  /* 0x000000ffff0b7224 */ /* 0x000fe200000e060b */
[----:B------:R-:W-:Y:S01]  /*4c00*/  IADD3 R36, P0, PT, R36, R0, RZ ;  /* 0x0000000024247210 */ /* 0x000fe20007f1e0ff */
[----:B----4-:R-:W-:-:S04]  /*4c10*/  IMAD.WIDE.U32 R38, R38, 0x400, R44 ;  /* 0x0000040026267825 */ /* 0x010fc800078e002c */
[----:B------:R-:W-:Y:S01]  /*4c20*/  IMAD.X R37, RZ, RZ, R37, P0 ;  /* 0x000000ffff257224 */ /* 0x000fe200000e0625 */
[-C--:B------:R-:W-:Y:S01]  /*4c30*/  IADD3 R38, P0, PT, R38, R0.reuse, RZ ;  /* 0x0000000026267210 */ /* 0x080fe20007f1e0ff */
[----:B------:R-:W-:Y:S01]  /*4c40*/  IMAD.WIDE.U32 R44, R54, 0x400, R52 ;  /* 0x00000400362c7825 */ /* 0x000fe200078e0034 */
[--C-:B------:R-:W-:Y:S01]  /*4c50*/  SHF.R.U32.HI R54, RZ, 0x5, R56.reuse ;  /* 0x00000005ff367819 */ /* 0x100fe20000011638 */
[----:B------:R-:W0:Y:S01]  /*4c60*/  S2R R53, SR_TID.X ;  /* 0x0000000000357919 */ /* 0x000e220000002100 */
[----:B------:R-:W-:Y:S01]  /*4c70*/  SHF.R.U32.HI R56, RZ, 0x5, R56 ;  /* 0x00000005ff387819 */ /* 0x000fe20000011638 */
[----:B------:R-:W-:Y:S01]  /*4c80*/  IMAD.X R39, RZ, RZ, R39, P0 ;  /* 0x000000ffff277224 */ /* 0x000fe200000e0627 */
[----:B------:R-:W-:Y:S01]  /*4c90*/  IADD3 R44, P0, PT, R44, R55, RZ ;  /* 0x000000372c2c7210 */ /* 0x000fe20007f1e0ff */
[C---:B------:R-:W-:Y:S01]  /*4ca0*/  IMAD.SHL.U32 R47, R57.reuse, 0x100, RZ ;  /* 0x00000100392f7824 */ /* 0x040fe200078e00ff */
[----:B------:R-:W-:Y:S01]  /*4cb0*/  SGXT.U32 R56, R56, 0x2 ;  /* 0x000000023838781a */ /* 0x000fe20000000000 */
[----:B------:R-:W-:Y:S01]  /*4cc0*/  IMAD.X R9, RZ, RZ, R9, P2 ;  /* 0x000000ffff097224 */ /* 0x000fe200010e0609 */
[----:B------:R-:W-:Y:S01]  /*4cd0*/  IADD3 R40, P2, PT, R40, R0, RZ ;  /* 0x0000000028287210 */ /* 0x000fe20007f5e0ff */
[----:B------:R-:W-:Y:S01]  /*4ce0*/  IMAD.X R45, RZ, RZ, R45, P0 ;  /* 0x000000ffff2d7224 */ /* 0x000fe200000e062d */
[----:B------:R-:W-:Y:S01]  /*4cf0*/  LEA R46, P0, R57, UR4, 0xa ;  /* 0x00000004392e7c11 */ /* 0x000fe2000f8050ff */
[----:B------:R-:W-:Y:S01]  /*4d00*/  IMAD.WIDE.U32 R42, R42, 0x400, R48 ;  /* 0x000004002a2a7825 */ /* 0x000fe200078e0030 */
[----:B------:R-:W-:-:S02]  /*4d10*/  SHF.R.U32.HI R57, RZ, 0x5, R59 ;  /* 0x00000005ff397819 */ /* 0x000fc4000001163b */
[----:B------:R-:W-:Y:S01]  /*4d20*/  LOP3.LUT R56, R56, 0x44, RZ, 0xfc, !PT ;  /* 0x0000004438387812 */ /* 0x000fe200078efcff */
[----:B------:R-:W-:Y:S01]  /*4d30*/  IMAD.X R41, RZ, RZ, R41, P2 ;  /* 0x000000ffff297224 */ /* 0x000fe200010e0629 */
[----:B------:R-:W-:Y:S01]  /*4d40*/  SGXT.U32 R57, R57, 0x2 ;  /* 0x000000023939781a */ /* 0x000fe20000000000 */
[----:B------:R-:W-:Y:S01]  /*4d50*/  IMAD.X R243, RZ, RZ, R243, P3 ;  /* 0x000000fffff37224 */ /* 0x000fe200018e06f3 */
[C---:B------:R-:W-:Y:S01]  /*4d60*/  LEA R48, P2, R56.reuse, UR6, 0xa ;  /* 0x0000000638307c11 */ /* 0x040fe2000f8450ff */
[----:B------:R-:W-:Y:S01]  /*4d70*/  IMAD.SHL.U32 R49, R56, 0x100, RZ ;  /* 0x0000010038317824 */ /* 0x000fe200078e00ff */
[----:B------:R-:W-:Y:S02]  /*4d80*/  LOP3.LUT R57, R57, 0x50, RZ, 0xfc, !PT ;  /* 0x0000005039397812 */ /* 0x000fe400078efcff */
[----:B------:R-:W-:Y:S02]  /*4d90*/  SGXT.U32 R54, R54, 0x2 ;  /* 0x000000023636781a */ /* 0x000fe40000000000 */
[----:B------:R-:W-:Y:S01]  /*4da0*/  LEA.HI.X R49, R49, UR7, RZ, 0x2, P2 ;  /* 0x0000000731317c11 */ /* 0x000fe200090f14ff */
[C---:B------:R-:W-:Y:S01]  /*4db0*/  IMAD.SHL.U32 R61, R57.reuse, 0x100, RZ ;  /* 0x00000100393d7824 */ /* 0x040fe200078e00ff */
[----:B------:R-:W-:Y:S01]  /*4dc0*/  LEA R60, P2, R57, UR18, 0xa ;  /* 0x00000012393c7c11 */ /* 0x000fe2000f8450ff */
[----:B------:R-:W1:Y:S01]  /*4dd0*/  LDCU.64 UR6, c[0x0][0x390] ;  /* 0x00007200ff0677ac */ /* 0x000e620008000a00 */
[----:B------:R-:W2:Y:S01]  /*4de0*/  S2R R57, SR_TID.X ;  /* 0x0000000000397919 */ /* 0x000ea20000002100 */
[----:B------:R-:W-:Y:S01]  /*4df0*/  IADD3 R42, P3, PT, R42, R0, RZ ;  /* 0x000000002a2a7210 */ /* 0x000fe20007f7e0ff */
[----:B------:R-:W-:Y:S01]  /*4e00*/  IMAD.SHL.U32 R0, R58, 0x100, RZ ;  /* 0x000001003a007824 */ /* 0x000fe200078e00ff */
[----:B------:R-:W-:-:S02]  /*4e10*/  LOP3.LUT R54, R54, 0x48, RZ, 0xfc, !PT ;  /* 0x0000004836367812 */ /* 0x000fc400078efcff */
[----:B------:R-:W-:Y:S01]  /*4e20*/  LEA.HI.X R47, R47, UR5, RZ, 0x2, P0 ;  /* 0x000000052f2f7c11 */ /* 0x000fe200080f14ff */
[----:B------:R-:W-:Y:S01]  /*4e30*/  IMAD.X R43, RZ, RZ, R43, P3 ;  /* 0x000000ffff2b7224 */ /* 0x000fe200018e062b */
[C---:B-----5:R-:W-:Y:S01]  /*4e40*/  LEA R56, P3, R54.reuse, UR8, 0xa ;  /* 0x0000000836387c11 */ /* 0x060fe2000f8650ff */
[----:B------:R-:W-:Y:S01]  /*4e50*/  IMAD.SHL.U32 R52, R54, 0x100, RZ ;  /* 0x0000010036347824 */ /* 0x000fe200078e00ff */
[----:B------:R-:W-:Y:S01]  /*4e60*/  SHF.R.U32.HI R54, RZ, 0x5, R59 ;  /* 0x00000005ff367819 */ /* 0x000fe2000001163b */
[----:B------:R-:W3:Y:S01]  /*4e70*/  LDCU.64 UR4, c[0x0][0x390] ;  /* 0x00007200ff0477ac */ /* 0x000ee20008000a00 */
[----:B------:R-:W-:Y:S02]  /*4e80*/  LEA R58, P0, R58, UR10, 0xa ;  /* 0x0000000a3a3a7c11 */ /* 0x000fe4000f8050ff */
[----:B------:R-:W-:Y:S02]  /*4e90*/  SGXT.U32 R54, R54, 0x2 ;  /* 0x000000023636781a */ /* 0x000fe40000000000 */
[----:B------:R-:W-:Y:S01]  /*4ea0*/  LEA.HI.X R52, R52, UR9, RZ, 0x2, P3 ;  /* 0x0000000934347c11 */ /* 0x000fe200098f14ff */
[----:B------:R-:W4:Y:S01]  /*4eb0*/  LDCU.64 UR8, c[0x0][0x390] ;  /* 0x00007200ff0877ac */ /* 0x000f220008000a00 */
[----:B------:R-:W-:-:S02]  /*4ec0*/  LOP3.LUT R54, R54, 0x54, RZ, 0xfc, !PT ;  /* 0x0000005436367812 */ /* 0x000fc400078efcff */
[----:B------:R-:W-:Y:S01]  /*4ed0*/  LEA.HI.X R0, R0, UR11, RZ, 0x2, P0 ;  /* 0x0000000b00007c11 */ /* 0x000fe200080f14ff */
[----:B------:R-:W5:Y:S01]  /*4ee0*/  LDCU.64 UR10, c[0x0][0x390] ;  /* 0x00007200ff0a77ac */ /* 0x000f620008000a00 */
[C---:B------:R-:W-:Y:S01]  /*4ef0*/  LEA R62, P3, R54.reuse, UR20, 0xa ;  /* 0x00000014363e7c11 */ /* 0x040fe2000f8650ff */
[----:B------:R-:W-:Y:S01]  /*4f00*/  IMAD.SHL.U32 R63, R54, 0x100, RZ ;  /* 0x00000100363f7824 */ /* 0x000fe200078e00ff */
[----:B------:R-:W-:Y:S02]  /*4f10*/  LEA.HI.X R61, R61, UR19, RZ, 0x2, P2 ;  /* 0x000000133d3d7c11 */ /* 0x000fe400090f14ff */
[----:B------:R-:W-:Y:S02]  /*4f20*/  IADD3 R58, P6, PT, R55, R58, RZ ;  /* 0x0000003a373a7210 */ /* 0x000fe40007fde0ff */
[----:B------:R-:W-:Y:S02]  /*4f30*/  LEA.HI.X R63, R63, UR21, RZ, 0x2, P3 ;  /* 0x000000153f3f7c11 */ /* 0x000fe400098f14ff */
[----:B------:R-:W-:-:S02]  /*4f40*/  IADD3 R48, P5, PT, R55, R48, RZ ;  /* 0x0000003037307210 */ /* 0x000fc40007fbe0ff */
[--C-:B--2---:R-:W-:Y:S02]  /*4f50*/  SHF.R.U32.HI R54, RZ, 0x5, R57.reuse ;  /* 0x00000005ff367819 */ /* 0x104fe40000011639 */
[----:B------:R-:W-:Y:S01]  /*4f60*/  SHF.R.U32.HI R59, RZ, 0x5, R57 ;  /* 0x00000005ff3b7819 */ /* 0x000fe20000011639 */
[----:B------:R-:W-:Y:S01]  /*4f70*/  IMAD.X R49, RZ, RZ, R49, P5 ;  /* 0x000000ffff317224 */ /* 0x000fe200028e0631 */
[----:B------:R-:W-:Y:S02]  /*4f80*/  SGXT.U32 R54, R54, 0x2 ;  /* 0x000000023636781a */ /* 0x000fe40000000000 */
[----:B------:R-:W-:Y:S02]  /*4f90*/  SGXT.U32 R59, R59, 0x2 ;  /* 0x000000023b3b781a */ /* 0x000fe40000000000 */
[----:B------:R-:W-:Y:S02]  /*4fa0*/  LOP3.LUT R54, R54, 0x60, RZ, 0xfc, !PT ;  /* 0x0000006036367812 */ /* 0x000fe400078efcff */
[----:B------:R-:W-:-:S02]  /*4fb0*/  SHF.R.U32.HI R57, RZ, 0x5, R57 ;  /* 0x00000005ff397819 */ /* 0x000fc40000011639 */
[C---:B------:R-:W-:Y:S01]  /*4fc0*/  LEA R76, P3, R54.reuse, UR26, 0xa ;  /* 0x0000001a364c7c11 */ /* 0x040fe2000f8650ff */
[----:B------:R-:W-:Y:S01]  /*4fd0*/  IMAD.SHL.U32 R77, R54, 0x100, RZ ;  /* 0x00000100364d7824 */ /* 0x000fe200078e00ff */
[----:B------:R-:W-:Y:S01]  /*4fe0*/  LOP3.LUT R59, R59, 0x58, RZ, 0xfc, !PT ;  /* 0x000000583b3b7812 */ /* 0x000fe200078efcff */
[----:B------:R-:W2:Y:S01]  /*4ff0*/  S2R R54, SR_TID.X ;  /* 0x0000000000367919 */ /* 0x000ea20000002100 */
[----:B------:R-:W-:Y:S02]  /*5000*/  SGXT.U32 R57, R57, 0x2 ;  /* 0x000000023939781a */ /* 0x000fe40000000000 */
[C---:B------:R-:W-:Y:S01]  /*5010*/  LEA R64, P0, R59.reuse, UR22, 0xa ;  /* 0x000000163b407c11 */ /* 0x040fe2000f8050ff */
[----:B------:R-:W-:Y:S01]  /*5020*/  IMAD.SHL.U32 R65, R59, 0x100, RZ ;  /* 0x000001003b417824 */ /* 0x000fe200078e00ff */
[----:B------:R-:W-:Y:S01]  /*5030*/  LOP3.LUT R57, R57, 0x5c, RZ, 0xfc, !PT ;  /* 0x0000005c39397812 */ /* 0x000fe200078efcff */
[----:B------:R-:W-:Y:S01]  /*5040*/  IMAD.X R59, RZ, RZ, R0, P6 ;  /* 0x000000ffff3b7224 */ /* 0x000fe200030e0600 */
[----:B------:R-:W-:-:S02]  /*5050*/  LEA.HI.X R77, R77, UR27, RZ, 0x2, P3 ;  /* 0x0000001b4d4d7c11 */ /* 0x000fc400098f14ff */
[----:B------:R-:W-:Y:S01]  /*5060*/  LEA.HI.X R65, R65, UR23, RZ, 0x2, P0 ;  /* 0x0000001741417c11 */ /* 0x000fe200080f14ff */
[C---:B------:R-:W-:Y:S01]  /*5070*/  IMAD.SHL.U32 R67, R57.reuse, 0x100, RZ ;  /* 0x0000010039437824 */ /* 0x040fe200078e00ff */
[----:B------:R-:W-:Y:S02]  /*5080*/  LEA R66, P2, R57, UR24, 0xa ;  /* 0x0000001839427c11 */ /* 0x000fe4000f8450ff */
[----:B0-----:R-:W-:Y:S02]  /*5090*/  SHF.R.U32.HI R57, RZ, 0x5, R53 ;  /* 0x00000005ff397819 */ /* 0x001fe40000011635 */
[----:B------:R-:W-:Y:S02]  /*50a0*/  LEA.HI.X R67, R67, UR25, RZ, 0x2, P2 ;  /* 0x0000001943437c11 */ /* 0x000fe400090f14ff */
[----:B------:R-:W-:Y:S02]  /*50b0*/  SGXT.U32 R57, R57, 0x2 ;  /* 0x000000023939781a */ /* 0x000fe40000000000 */
[----:B------:R-:W-:-:S02]  /*50c0*/  IADD3 R62, P5, PT, R55, R62, RZ ;  /* 0x0000003e373e7210 */ /* 0x000fc40007fbe0ff */
[----:B------:R-:W-:-:S03]  /*50d0*/  LOP3.LUT R57, R57, 0x68, RZ, 0xfc, !PT ;  /* 0x0000006839397812 */ /* 0x000fc600078efcff */
[----:B------:R-:W-:Y:S01]  /*50e0*/  IMAD.X R63, RZ, RZ, R63, P5 ;  /* 0x000000ffff3f7224 */ /* 0x000fe200028e063f */
[C---:B------:R-:W-:Y:S01]  /*50f0*/  LEA R192, P2, R57.reuse, UR30, 0xa ;  /* 0x0000001e39c07c11 */ /* 0x040fe2000f8450ff */
[----:B------:R-:W-:-:S05]  /*5100*/  IMAD.SHL.U32 R128, R57, 0x100, RZ ;  /* 0x0000010039807824 */ /* 0x000fca00078e00ff */
[----:B------:R-:W-:Y:S02]  /*5110*/  LEA.HI.X R128, R128, UR31, RZ, 0x2, P2 ;  /* 0x0000001f80807c11 */ /* 0x000fe400090f14ff */
[----:B--2---:R-:W-:Y:S02]  /*5120*/  SHF.R.U32.HI R54, RZ, 0x5, R54 ;  /* 0x00000005ff367819 */ /* 0x004fe40000011636 */
[----:B-----5:R-:W-:Y:S02]  /*5130*/  LEA R162, P2, R252, UR10, 0xa ;  /* 0x0000000afca27c11 */ /* 0x020fe4000f8450ff */
[----:B------:R-:W-:-:S04]  /*5140*/  SGXT.U32 R54, R54, 0x2 ;  /* 0x000000023636781a */ /* 0x000fc80000000000 */
[----:B------:R-:W-:-:S04]  /*5150*/  LOP3.LUT R54, R54, 0x64, RZ, 0xfc, !PT ;  /* 0x0000006436367812 */ /* 0x000fc800078efcff */
[C---:B------:R-:W-:Y:S01]  /*5160*/  LEA R160, P0, R54.reuse, UR28, 0xa ;  /* 0x0000001c36a07c11 */ /* 0x040fe2000f8050ff */
[----:B------:R-:W-:Y:S01]  /*5170*/  IMAD.SHL.U32 R78, R54, 0x100, RZ ;  /* 0x00000100364e7824 */ /* 0x000fe200078e00ff */
[--C-:B------:R-:W-:Y:S02]  /*5180*/  SHF.R.U32.HI R54, RZ, 0x5, R53.reuse ;  /* 0x00000005ff367819 */ /* 0x100fe40000011635 */
[----:B------:R-:W-:Y:S02]  /*5190*/  SHF.R.U32.HI R53, RZ, 0x5, R53 ;  /* 0x00000005ff357819 */ /* 0x000fe40000011635 */
[----:B------:R-:W-:Y:S02]  /*51a0*/  SGXT.U32 R54, R54, 0x2 ;  /* 0x000000023636781a */ /* 0x000fe40000000000 */
[----:B------:R-:W-:Y:S02]  /*51b0*/  SGXT.U32 R53, R53, 0x2 ;  /* 0x000000023535781a */ /* 0x000fe40000000000 */
[----:B------:R-:W-:-:S02]  /*51c0*/  LOP3.LUT R54, R54, 0x70, RZ, 0xfc, !PT ;  /* 0x0000007036367812 */ /* 0x000fc400078efcff */
[----:B------:R-:W-:Y:S02]  /*51d0*/  LOP3.LUT R53, R53, 0x6c, RZ, 0xfc, !PT ;  /* 0x0000006c35357812 */ /* 0x000fe400078efcff */
[C---:B-1----:R-:W-:Y:S01]  /*51e0*/  LEA R232, P4, R54.reuse, UR6, 0xa ;  /* 0x0000000636e87c11 */ /* 0x042fe2000f8850ff */
[----:B------:R-:W-:Y:S01]  /*51f0*/  IMAD.SHL.U32 R226, R54, 0x100, RZ ;  /* 0x0000010036e27824 */ /* 0x000fe200078e00ff */
[C---:B---3--:R-:W-:Y:S01]  /*5200*/  LEA R224, P3, R53.reuse, UR4, 0xa ;  /* 0x0000000435e07c11 */ /* 0x048fe2000f8650ff */
[----:B------:R-:W-:Y:S01]  /*5210*/  IMAD.SHL.U32 R129, R53, 0x100, RZ ;  /* 0x0000010035817824 */ /* 0x000fe200078e00ff */
[----:B------:R-:W-:Y:S01]  /*5220*/  LEA.HI.X R78, R78, UR29, RZ, 0x2, P0 ;  /* 0x0000001d4e4e7c11 */ /* 0x000fe200080f14ff */
[----:B------:R-:W0:Y:S01]  /*5230*/  S2R R53, SR_TID.X ;  /* 0x0000000000357919 */ /* 0x000e220000002100 */
[----:B------:R-:W-:Y:S02]  /*5240*/  LEA.HI.X R226, R226, UR7, RZ, 0x2, P4 ;  /* 0x00000007e2e27c11 */ /* 0x000fe4000a0f14ff */
[----:B------:R-:W-:-:S02]  /*5250*/  IADD3 R46, P4, PT, R55, R46, RZ ;  /* 0x0000002e372e7210 */ /* 0x000fc40007f9e0ff */
[----:B------:R-:W-:Y:S01]  /*5260*/  LEA.HI.X R129, R129, UR5, RZ, 0x2, P3 ;  /* 0x0000000581817c11 */ /* 0x000fe200098f14ff */
[----:B------:R-:W1:Y:S01]  /*5270*/  LDCU.64 UR4, c[0x0][0x390] ;  /* 0x00007200ff0477ac */ /* 0x000e620008000a00 */
[C---:B------:R-:W-:Y:S01]  /*5280*/  IADD3 R56, P3, PT, R55.reuse, R56, RZ ;  /* 0x0000003837387210 */ /* 0x040fe20007f7e0ff */
[----:B------:R-:W-:Y:S01]  /*5290*/  IMAD.X R47, RZ, RZ, R47, P4 ;  /* 0x000000ffff2f7224 */ /* 0x000fe200020e062f */
[----:B------:R-:W-:-:S03]  /*52a0*/  IADD3 R60, P4, PT, R55, R60, RZ ;  /* 0x0000003c373c7210 */ /* 0x000fc60007f9e0ff */
[----:B------:R-:W-:Y:S02]  /*52b0*/  IMAD.X R57, RZ, RZ, R52, P3 ;  /* 0x000000ffff397224 */ /* 0x000fe400018e0634 */
[----:B------:R-:W-:Y:S01]  /*52c0*/  IMAD.X R61, RZ, RZ, R61, P4 ;  /* 0x000000ffff3d7224 */ /* 0x000fe200020e063d */
[----:B0-----:R-:W-:Y:S02]  /*52d0*/  LOP3.LUT R0, R53, 0x1f, RZ, 0xc0, !PT ;  /* 0x0000001f35007812 */ /* 0x001fe400078ec0ff */
[----:B------:R-:W-:Y:S01]  /*52e0*/  SHF.R.U32.HI R246, RZ, 0x5, R53 ;  /* 0x00000005fff67819 */ /* 0x000fe20000011635 */
[----:B------:R0:W-:Y:S02]  /*52f0*/  STG.E desc[UR16][R4.64+0x300], R234 ;  /* 0x000300ea04007986 */ /* 0x0001e4000c101910 */
[----:B------:R-:W-:Y:S01]  /*5300*/  IMAD.SHL.U32 R0, R0, 0x4, RZ ;  /* 0x0000000400007824 */ /* 0x000fe200078e00ff */
[----:B------:R-:W-:Y:S01]  /*5310*/  SGXT.U32 R246, R246, 0x2 ;  /* 0x00000002f6f6781a */ /* 0x000fe20000000000 */
[----:B------:R2:W-:Y:S03]  /*5320*/  STG.E desc[UR16][R4.64+0x380], R50 ;  /* 0x0003803204007986 */ /* 0x0005e6000c101910 */
[C---:B------:R-:W-:Y:S01]  /*5330*/  IADD3 R64, P3, PT, R0.reuse, R64, RZ ;  /* 0x0000004000407210 */ /* 0x040fe20007f7e0ff */
[----:B------:R-:W3:Y:S01]  /*5340*/  LDSM.16.M88.4 R52, [R2+0x100] ;  /* 0x000100000234783b */ /* 0x000ee20000000200 */
[----:B------:R-:W-:-:S02]  /*5350*/  IADD3 R76, P4, PT, R0, R76, RZ ;  /* 0x0000004c004c7210 */ /* 0x000fc40007f9e0ff */
[----:B------:R-:W-:Y:S01]  /*5360*/  LOP3.LUT R246, R246, 0x74, RZ, 0xfc, !PT ;  /* 0x00000074f6f67812 */ /* 0x000fe200078efcff */
[----:B------:R-:W-:Y:S01]  /*5370*/  IMAD.X R65, RZ, RZ, R65, P3 ;  /* 0x000000ffff417224 */ /* 0x000fe200018e0641 */
[C---:B------:R-:W-:Y:S01]  /*5380*/  IADD3 R160, P3, PT, R0.reuse, R160, RZ ;  /* 0x000000a000a07210 */ /* 0x040fe20007f7e0ff */
[----:B------:R-:W-:Y:S01]  /*5390*/  IMAD.X R77, RZ, RZ, R77, P4 ;  /* 0x000000ffff4d7224 */ /* 0x000fe200020e064d */
[C---:B------:R-:W-:Y:S02]  /*53a0*/  IADD3 R224, P4, PT, R0.reuse, R224, RZ ;  /* 0x000000e000e07210 */ /* 0x040fe40007f9e0ff */
[C---:B------:R-:W-:Y:S01]  /*53b0*/  IADD3 R66, P6, PT, R0.reuse, R66, RZ ;  /* 0x0000004200427210 */ /* 0x040fe20007fde0ff */
[----:B------:R-:W-:Y:S01]  /*53c0*/  IMAD.X R161, RZ, RZ, R78, P3 ;  /* 0x000000ffffa17224 */ /* 0x000fe200018e064e */
[C---:B------:R-:W-:Y:S01]  /*53d0*/  IADD3 R192, P5, PT, R0.reuse, R192, RZ ;  /* 0x000000c000c07210 */ /* 0x040fe20007fbe0ff */
[----:B------:R-:W-:Y:S01]  /*53e0*/  IMAD.X R225, RZ, RZ, R129, P4 ;  /* 0x000000ffffe17224 */ /* 0x000fe200020e0681 */
[----:B------:R-:W-:Y:S01]  /*53f0*/  IADD3 R232, P3, PT, R0, R232, RZ ;  /* 0x000000e800e87210 */ /* 0x000fe20007f7e0ff */
[----:B------:R-:W-:Y:S01]  /*5400*/  IMAD.X R67, RZ, RZ, R67, P6 ;  /* 0x000000ffff437224 */ /* 0x000fe200030e0643 */
[----:B----4-:R-:W-:Y:S01]  /*5410*/  LEA R130, P0, R246, UR8, 0xa ;  /* 0x00000008f6827c11 */ /* 0x010fe2000f8050ff */
[----:B------:R-:W-:Y:S01]  /*5420*/  IMAD.X R193, RZ, RZ, R128, P5 ;  /* 0x000000ffffc17224 */ /* 0x000fe200028e0680 */
[----:B-1----:R-:W-:Y:S01]  /*5430*/  LEA R194, P4, R3, UR4, 0xa ;  /* 0x0000000403c27c11 */ /* 0x002fe2000f8850ff */
[----:B------:R-:W-:Y:S01]  /*5440*/  IMAD.X R233, RZ, RZ, R226, P3 ;  /* 0x000000ffffe97224 */ /* 0x000fe200018e06e2 */
[C---:B------:R-:W-:Y:S01]  /*5450*/  IADD3 R78, P6, PT, R0.reuse, R130, RZ ;  /* 0x00000082004e7210 */ /* 0x040fe20007fde0ff */
[----:B------:R-:W4:Y:S01]  /*5460*/  LDL.LU R226, [R1+0x58] ;  /* 0x0000580001e27983 */ /* 0x000f220000300800 */
[----:B------:R-:W-:-:S02]  /*5470*/  IADD3 R162, P5, PT, R0, R162, RZ ;  /* 0x000000a200a27210 */ /* 0x000fc40007fbe0ff */
[----:B------:R-:W-:Y:S02]  /*5480*/  IADD3 R194, P3, PT, R0, R194, RZ ;  /* 0x000000c200c27210 */ /* 0x000fe40007f7e0ff */
[----:B------:R-:W5:Y:S04]  /*5490*/  LDL.LU R0, [R1+0x5c] ;  /* 0x00005c0001007983 */ /* 0x000f680000300800 */
[----:B0-----:R-:W4:Y:S04]  /*54a0*/  LDL.LU R234, [R1+0x48] ;  /* 0x0000480001ea7983 */ /* 0x001f280000300800 */
[----:B--2---:R-:W2:Y:S04]  /*54b0*/  LDL.LU R4, [R1+0x54] ;  /* 0x0000540001047983 */ /* 0x004ea80000300800 */
[----:B------:R-:W2:Y:S04]  /*54c0*/  LDL.LU R5, [R1+0x40] ;  /* 0x0000400001057983 */ /* 0x000ea80000300800 */
[----:B------:R-:W2:Y:S04]  /*54d0*/  LDL.LU R50, [R1+0x44] ;  /* 0x0000440001327983 */ /* 0x000ea80000300800 */
[----:B------:R0:W-:Y:S04]  /*54e0*/  STG.E desc[UR16][R244.64], R247 ;  /* 0x000000f7f4007986 */ /* 0x0001e8000c101910 */
[----:B0-----:R-:W2:Y:S04]  /*54f0*/  LDL.LU R247, [R1+0x50] ;  /* 0x0000500001f77983 */ /* 0x001ea80000300800 */
[----:B------:R-:W-:Y:S04]  /*5500*/  STG.E desc[UR16][R244.64+0x280], R131 ;  /* 0x00028083f4007986 */ /* 0x000fe8000c101910 */
[----:B------:R-:W0:Y:S04]  /*5510*/  LDSM.16.M88.4 R128, [R2+0x200] ;  /* 0x000200000280783b */ /* 0x000e280000000200 */
[----:B------:R-:W-:Y:S04]  /*5520*/  STG.E desc[UR16][R244.64+0x80], R227 ;  /* 0x000080e3f4007986 */ /* 0x000fe8000c101910 */
        /* <DEDUP_REMOVED lines=12> */
[----:B---3--:R-:W-:Y:S04]  /*55f0*/  STG.E desc[UR16][R236.64+0x380], R52 ;  /* 0x00038034ec007986 */ /* 0x008fe8000c101910 */
        /* <DEDUP_REMOVED lines=30> */
[----:B0-----:R-:W-:Y:S04]  /*57e0*/  STG.E desc[UR16][R6.64+0x380], R128 ;  /* 0x0003808006007986 */ /* 0x001fe8000c101910 */
[----:B------:R-:W0:Y:S04]  /*57f0*/  LDSM.16.M88.4 R52, [R2+0x300] ;  /* 0x000300000234783b */ /* 0x000e280000000200 */
[----:B--2---:R-:W-:Y:S04]  /*5800*/  STG.E desc[UR16][R6.64], R247 ;  /* 0x000000f706007986 */ /* 0x004fe8000c101910 */
        /* <DEDUP_REMOVED lines=8> */
[----:B----4-:R-:W-:Y:S04]  /*5890*/  STG.E desc[UR16][R10.64], R226 ;  /* 0x000000e20a007986 */ /* 0x010fe8000c101910 */
[----:B------:R-:W-:Y:S04]  /*58a0*/  STG.E desc[UR16][R10.64+0x80], R218 ;  /* 0x000080da0a007986 */ /* 0x000fe8000c101910 */
[----:B------:R-:W-:Y:S04]  /*58b0*/  STG.E desc[UR16][R10.64+0x100], R154 ;  /* 0x0001009a0a007986 */ /* 0x000fe8000c101910 */
[----:B------:R-:W-:Y:S04]  /*58c0*/  STG.E desc[UR16][R10.64+0x180], R186 ;  /* 0x000180ba0a007986 */ /* 0x000fe8000c101910 */
[----:B------:R-:W-:Y:S04]  /*58d0*/  STG.E desc[UR16][R10.64+0x200], R94 ;  /* 0x0002005e0a007986 */ /* 0x000fe8000c101910 */
[----:B------:R-:W-:Y:S04]  /*58e0*/  STG.E desc[UR16][R10.64+0x280], R122 ;  /* 0x0002807a0a007986 */ /* 0x000fe8000c101910 */
[----:B------:R-:W-:Y:S04]  /*58f0*/  STG.E desc[UR16][R10.64+0x300], R34 ;  /* 0x000300220a007986 */ /* 0x000fe8000c101910 */
[----:B------:R-:W-:Y:S04]  /*5900*/  STG.E desc[UR16][R10.64+0x380], R130 ;  /* 0x000380820a007986 */ /* 0x000fe8000c101910 */
[----:B-----5:R1:W-:Y:S04]  /*5910*/  STG.E desc[UR16][R36.64], R0 ;  /* 0x0000000024007986 */ /* 0x0203e8000c101910 */
[----:B------:R-:W-:Y:S04]  /*5920*/  LDSM.16.M88.4 R8, [R2+0x500] ;  /* 0x000500000208783b */ /* 0x000fe80000000200 */
[----:B-1----:R-:W2:Y:S04]  /*5930*/  LDL.LU R0, [R1+0x4c] ;  /* 0x00004c0001007983 */ /* 0x002ea80000300800 */
        /* <DEDUP_REMOVED lines=15> */
[----:B------:R-:W3:Y:S04]  /*5a30*/  LDL.LU R227, [R1+0x30] ;  /* 0x0000300001e37983 */ /* 0x000ee80000300800 */
        /* <DEDUP_REMOVED lines=8> */
[----:B------:R-:W4:Y:S04]  /*5ac0*/  LDL.LU R247, [R1+0x34] ;  /* 0x0000340001f77983 */ /* 0x000f280000300800 */
        /* <DEDUP_REMOVED lines=8> */
[----:B------:R-:W5:Y:S04]  /*5b50*/  LDL.LU R226, [R1+0x38] ;  /* 0x0000380001e27983 */ /* 0x000f680000300800 */
[----:B------:R-:W0:Y:S04]  /*5b60*/  LDSM.16.M88.4 R4, [R2+0x400] ;  /* 0x000400000204783b */ /* 0x000e280000000200 */
[----:B--2---:R1:W-:Y:S04]  /*5b70*/  STG.E desc[UR16][R44.64], R0 ;  /* 0x000000002c007986 */ /* 0x0043e8000c101910 */
        /* <DEDUP_REMOVED lines=31> */
[----:B-----5:R-:W-:Y:S04]  /*5d70*/  STG.E desc[UR16][R56.64], R226 ;  /* 0x000000e238007986 */ /* 0x020fe8000c101910 */
        /* <DEDUP_REMOVED lines=13> */
[----:B------:R-:W2:Y:S04]  /*5e50*/  LDL.LU R227, [R1+0x10] ;  /* 0x0000100001e37983 */ /* 0x000ea80000300800 */
        /* <DEDUP_REMOVED lines=16> */
[----:B------:R-:W3:Y:S04]  /*5f60*/  LDL.LU R247, [R1+0x14] ;  /* 0x0000140001f77983 */ /* 0x000ee80000300800 */
        /* <DEDUP_REMOVED lines=8> */
[----:B------:R-:W4:Y:S04]  /*5ff0*/  LDL.LU R226, [R1+0x18] ;  /* 0x0000180001e27983 */ /* 0x000f280000300800 */
[----:B------:R-:W1:Y:S04]  /*6000*/  LDSM.16.M88.4 R4, [R2+0x700] ;  /* 0x000700000204783b */ /* 0x000e680000000200 */
[----:B--2---:R2:W-:Y:S04]  /*6010*/  STG.E desc[UR16][R66.64], R0 ;  /* 0x0000000042007986 */ /* 0x0045e8000c101910 */
[----:B--2---:R-:W2:Y:S04]  /*6020*/  LDL.LU R0, [R1+0x1c] ;  /* 0x00001c0001007983 */ /* 0x004ea80000300800 */
        /* <DEDUP_REMOVED lines=23> */
[----:B------:R-:W3:Y:S04]  /*61a0*/  LDL.LU R50, [R1] ;  /* 0x0000000001327983 */ /* 0x000ee80000300800 */
[----:B------:R-:W-:Y:S04]  /*61b0*/  STG.E desc[UR16][R192.64+0x80], R202 ;  /* 0x000080cac0007986 */ /* 0x000fe8000c101910 */
[----:B------:R-:W-:Y:S04]  /*61c0*/  STG.E desc[UR16][R192.64+0x100], R138 ;  /* 0x0001008ac0007986 */ /* 0x000fe8000c101910 */
[----:B------:R-:W-:Y:S04]  /*61d0*/  STG.E desc[UR16][R192.64+0x180], R170 ;  /* 0x000180aac0007986 */ /* 0x000fe8000c101910 */
[----:B------:R-:W-:Y:S04]  /*61e0*/  STG.E desc[UR16][R192.64+0x200], R74 ;  /* 0x0002004ac0007986 */ /* 0x000fe8000c101910 */
[----:B------:R-:W-:Y:S04]  /*61f0*/  STG.E desc[UR16][R192.64+0x280], R114 ;  /* 0x00028072c0007986 */ /* 0x000fe8000c101910 */
[----:B------:R-:W-:Y:S04]  /*6200*/  STG.E desc[UR16][R192.64+0x300], R18 ;  /* 0x00030012c0007986 */ /* 0x000fe8000c101910 */
[----:B----4-:R0:W-:Y:S04]  /*6210*/  STG.E desc[UR16][R192.64], R226 ;  /* 0x000000e2c0007986 */ /* 0x0101e8000c101910 */
[----:B------:R-:W-:Y:S04]  /*6220*/  STG.E desc[UR16][R192.64+0x380], R30 ;  /* 0x0003801ec0007986 */ /* 0x000fe8000c101910 */
[----:B------:R-:W4:Y:S04]  /*6230*/  LDL.LU R234, [R1+0x4] ;  /* 0x0000040001ea7983 */ /* 0x000f280000300800 */
[----:B0-----:R-:W5:Y:S04]  /*6240*/  LDL.LU R226, [R1+0x8] ;  /* 0x0000080001e27983 */ /* 0x001f680000300800 */
[----:B--2---:R0:W-:Y:S02]  /*6250*/  STG.E desc[UR16][R224.64], R0 ;  /* 0x00000000e0007986 */ /* 0x0041e4000c101910 */
[----:B0-----:R-:W-:-:S02]  /*6260*/  IMAD.SHL.U32 R0, R246, 0x100, RZ ;  /* 0x00000100f6007824 */ /* 0x001fc400078e00ff */
[----:B------:R-:W2:Y:S01]  /*6270*/  LDL.LU R246, [R1+0xc] ;  /* 0x00000c0001f67983 */ /* 0x000ea20000300800 */
[----:B------:R-:W-:Y:S02]  /*6280*/  IMAD.SHL.U32 R252, R252, 0x100, RZ ;  /* 0x00000100fcfc7824 */ /* 0x000fe400078e00ff */
[----:B------:R-:W-:Y:S01]  /*6290*/  IMAD.SHL.U32 R3, R3, 0x100, RZ ;  /* 0x0000010003037824 */ /* 0x000fe200078e00ff */
[----:B------:R-:W-:Y:S02]  /*62a0*/  LEA.HI.X R0, R0, UR9, RZ, 0x2, P0 ;  /* 0x0000000900007c11 */ /* 0x000fe400080f14ff */
[----:B------:R-:W-:Y:S02]  /*62b0*/  LEA.HI.X R252, R252, UR11, RZ, 0x2, P2 ;  /* 0x0000000bfcfc7c11 */ /* 0x000fe400090f14ff */
[----:B------:R-:W-:Y:S01]  /*62c0*/  LEA.HI.X R3, R3, UR5, RZ, 0x2, P4 ;  /* 0x0000000503037c11 */ /* 0x000fe2000a0f14ff */
[----:B------:R-:W-:Y:S02]  /*62d0*/  IMAD.X R79, RZ, RZ, R0, P6 ;  /* 0x000000ffff4f7224 */ /* 0x000fe400030e0600 */
[----:B------:R-:W-:Y:S01]  /*62e0*/  IMAD.X R163, RZ, RZ, R252, P5 ;  /* 0x000000ffffa37224 */ /* 0x000fe200028e06fc */
[----:B------:R0:W-:Y:S01]  /*62f0*/  STG.E desc[UR16][R224.64+0x80], R203 ;  /* 0x000080cbe0007986 */ /* 0x0001e2000c101910 */
[----:B------:R-:W-:-:S03]  /*6300*/  IMAD.X R195, RZ, RZ, R3, P3 ;  /* 0x000000ffffc37224 */ /* 0x000fc600018e0603 */
[----:B------:R0:W-:Y:S04]  /*6310*/  STG.E desc[UR16][R224.64+0x100], R139 ;  /* 0x0001008be0007986 */ /* 0x0001e8000c101910 */
        /* <DEDUP_REMOVED lines=11> */
[----:B-1----:R0:W-:Y:S04]  /*63d0*/  STG.E desc[UR16][R232.64+0x380], R4 ;  /* 0x00038004e8007986 */ /* 0x0021e8000c101910 */
[----:B---3--:R0:W-:Y:S04]  /*63e0*/  STG.E desc[UR16][R232.64], R50 ;  /* 0x00000032e8007986 */ /* 0x0081e8000c101910 */
[----:B------:R0:W-:Y:S04]  /*63f0*/  STG.E desc[UR16][R78.64+0x80], R197 ;  /* 0x000080c54e007986 */ /* 0x0001e8000c101910 */
[----:B------:R0:W-:Y:S04]  /*6400*/  STG.E desc[UR16][R78.64+0x100], R133 ;  /* 0x000100854e007986 */ /* 0x0001e8000c101910 */
[----:B------:R0:W-:Y:S04]  /*6410*/  STG.E desc[UR16][R78.64+0x180], R165 ;  /* 0x000180a54e007986 */ /* 0x0001e8000c101910 */
[----:B------:R0:W-:Y:S04]  /*6420*/  STG.E desc[UR16][R78.64+0x200], R69 ;  /* 0x000200454e007986 */ /* 0x0001e8000c101910 */
[----:B------:R0:W-:Y:S04]  /*6430*/  STG.E desc[UR16][R78.64+0x280], R105 ;  /* 0x000280694e007986 */ /* 0x0001e8000c101910 */
[----:B------:R0:W-:Y:S04]  /*6440*/  STG.E desc[UR16][R78.64+0x300], R13 ;  /* 0x0003000d4e007986 */ /* 0x0001e8000c101910 */
[----:B------:R0:W-:Y:S04]  /*6450*/  STG.E desc[UR16][R78.64+0x380], R5 ;  /* 0x000380054e007986 */ /* 0x0001e8000c101910 */
[----:B----4-:R0:W-:Y:S04]  /*6460*/  STG.E desc[UR16][R78.64], R234 ;  /* 0x000000ea4e007986 */ /* 0x0101e8000c101910 */
[----:B-----5:R0:W-:Y:S04]  /*6470*/  STG.E desc[UR16][R162.64], R226 ;  /* 0x000000e2a2007986 */ /* 0x0201e8000c101910 */
        /* <DEDUP_REMOVED lines=14> */
[----:B--2---:R0:W-:Y:S01]  /*6560*/  STG.E desc[UR16][R194.64], R246 ;  /* 0x000000f6c2007986 */ /* 0x0041e2000c101910 */
[----:B------:R-:W-:Y:S06]  /*6570*/  BAR.SYNC.DEFER_BLOCKING 0x0 ;  /* 0x0000000000007b1d */ /* 0x000fec0000010000 */
[----:B------:R-:W-:Y:S05]  /*6580*/  @P1 BRA `(.L_x_8) ;  /* 0x00000000009c1947 */ /* 0x000fea0003800000 */
[----:B------:R-:W-:Y:S01]  /*6590*/  NOP ;  /* 0x0000000000007918 */ /* 0x000fe20000000000 */
[----:B------:R-:W-:Y:S01]  /*65a0*/  UMOV UR4, 0x50 ;  /* 0x0000005000047882 */ /* 0x000fe20000000000 */
[----:B------:R-:W-:Y:S01]  /*65b0*/  IMAD.U32 R0, RZ, RZ, UR15 ;  /* 0x0000000fff007e24 */ /* 0x000fe2000f8e00ff */
[----:B------:R-:W-:Y:S01]  /*65c0*/  ULEA UR13, UR13, UR4, 0x18 ;  /* 0x000000040d0d7291 */ /* 0x000fe2000f8ec0ff */
[----:B------:R-:W-:Y:S02]  /*65d0*/  IMAD.MOV.U32 R3, RZ, RZ, 0xff ;  /* 0x000000ffff037424 */ /* 0x000fe400078e00ff */
[----:B0-----:R-:W-:Y:S01]  /*65e0*/  IMAD.MOV.U32 R7, RZ, RZ, 0x1 ;  /* 0x00000001ff077424 */ /* 0x001fe200078e00ff */
[----:B------:R-:W-:-:S04]  /*65f0*/  LOP3.LUT R0, R0, 0xffff, RZ, 0xc0, !PT ;  /* 0x0000ffff00007812 */ /* 0x000fc800078ec0ff */
[----:B------:R-:W-:Y:S01]  /*6600*/  SHF.R.U32.HI R0, RZ, 0x5, R0 ;  /* 0x00000005ff007819 */ /* 0x000fe20000011600 */
[----:B------:R-:W0:Y:S04]  /*6610*/  LDS R5, [UR13] ;  /* 0x0000000dff057984 */ /* 0x000e280008000800 */
[----:B------:R-:W-:Y:S01]  /*6620*/  VIADD R2, R0, 0x10 ;  /* 0x0000001000027836 */ /* 0x000fe20000000000 */
[----:B------:R-:W-:-:S04]  /*6630*/  SHF.L.U32 R0, R3, R0, RZ ;  /* 0x0000000003007219 */ /* 0x000fc800000006ff */
[----:B------:R-:W-:-:S04]  /*6640*/  SHF.L.U32 R3, R7, R2, RZ ;  /* 0x0000000207037219 */ /* 0x000fc800000006ff */
[----:B------:R-:W-:-:S04]  /*6650*/  LOP3.LUT R0, R3, R0, RZ, 0xfc, !PT ;  /* 0x0000000003007212 */ /* 0x000fc800078efcff */
[C---:B------:R-:W-:Y:S02]  /*6660*/  LOP3.LUT R2, R0.reuse, 0xffff, RZ, 0xc0, !PT ;  /* 0x0000ffff00027812 */ /* 0x040fe400078ec0ff */
[----:B0-----:R-:W-:-:S04]  /*6670*/  LOP3.LUT R3, R0, 0xffff, R5, 0x80, !PT ;  /* 0x0000ffff00037812 */ /* 0x001fc800078e8005 */
[----:B------:R-:W-:-:S13]  /*6680*/  ISETP.NE.AND P0, PT, R3, R2, PT ;  /* 0x000000020300720c */ /* 0x000fda0003f05270 */
[----:B------:R-:W-:Y:S05]  /*6690*/  @P0 BRA `(.L_x_9) ;  /* 0x0000000000500947 */ /* 0x000fea0003800000 */
[----:B------:R-:W-:Y:S02]  /*66a0*/  SHF.R.U32.HI R5, RZ, 0x10, R5 ;  /* 0x00000010ff057819 */ /* 0x000fe40000011605 */
[----:B------:R-:W-:-:S04]  /*66b0*/  SHF.R.U32.HI R2, RZ, 0x10, R0 ;  /* 0x00000010ff027819 */ /* 0x000fc80000011600 */
[----:B------:R-:W-:-:S04]  /*66c0*/  LOP3.LUT R5, R5, R2, RZ, 0xc0, !PT ;  /* 0x0000000205057212 */ /* 0x000fc800078ec0ff */
[----:B------:R-:W-:-:S13]  /*66d0*/  ISETP.NE.AND P0, PT, R5, R2, PT ;  /* 0x000000020500720c */ /* 0x000fda0003f05270 */
[----:B------:R-:W-:Y:S05]  /*66e0*/  @P0 BRA `(.L_x_10) ;  /* 0x0000000000300947 */ /* 0x000fea0003800000 */
[----:B------:R-:W-:Y:S01]  /*66f0*/  R2UR UR4, R0 ;  /* 0x00000000000472ca */ /* 0x000fe200000e0000 */
[----:B------:R-:W-:Y:S01]  /*6700*/  VOTEU.ANY UR5, UPT, PT ;  /* 0x0000000000057886 */ /* 0x000fe200038e0100 */
[----:B------:R-:W0:Y:S01]  /*6710*/  S2R R0, SR_LANEID ;  /* 0x0000000000007919 */ /* 0x000e220000000000 */
[----:B------:R-:W-:-:S10]  /*6720*/  UFLO.U32 UR5, UR5 ;  /* 0x00000005000572bd */ /* 0x000fd400080e0000 */
[----:B------:R-:W-:-:S06]  /*6730*/  ULOP3.LUT UR4, URZ, UR4, URZ, 0x33, !UPT ;  /* 0x00000004ff047292 */ /* 0x000fcc000f8e33ff */
[----:B------:R-:W-:-:S04]  /*6740*/  IMAD.U32 R2, RZ, RZ, UR4 ;  /* 0x00000004ff027e24 */ /* 0x000fc8000f8e00ff */
[----:B------:R-:W1:Y:S02]  /*6750*/  REDUX UR6, R2 ;  /* 0x00000000020673c4 */ /* 0x000e640000000000 */
[----:B------:R2:W-:Y:S01]  /*6760*/  UTCATOMSWS.AND URZ, UR4 ;  /* 0x0000000400ff79e3 */ /* 0x0005e20008000000 */
[----:B0-----:R-:W-:Y:S01]  /*6770*/  ISETP.EQ.U32.AND P0, PT, R0, UR5, PT ;  /* 0x0000000500007c0c */ /* 0x001fe2000bf02070 */
[----:B-1----:R-:W-:-:S12]  /*6780*/  IMAD.U32 R0, RZ, RZ, UR6 ;  /* 0x00000006ff007e24 */ /* 0x002fd8000f8e00ff */
[----:B------:R2:W-:Y:S01]  /*6790*/  @P0 ATOMS.AND RZ, [UR13], R0 ;  /* 0x00000000ffff098c */ /* 0x0005e2000a80000d */
[----:B------:R-:W-:Y:S05]  /*67a0*/  BRA `(.L_x_8) ;  /* 0x0000000000147947 */ /* 0x000fea0003800000 */
.L_x_10:
[----:B------:R-:W-:-:S07]  /*67b0*/  MOV R2, 0x67d0 ;  /* 0x000067d000027802 */ /* 0x000fce0000000f00 */
[----:B------:R-:W-:Y:S05]  /*67c0*/  CALL.REL.NOINC `($__internal_0_$__cuda_sm10x_tcgen05_guardrail_trap_col_being_dealloced_not_returned_by_alloc) ;  /* 0x0000000000207944 */ /* 0x000fea0003c00000 */
[----:B------:R-:W-:Y:S05]  /*67d0*/  BRA `(.L_x_8) ;  /* 0x0000000000087947 */ /* 0x000fea0003800000 */
.L_x_9:
[----:B------:R-:W-:-:S07]  /*67e0*/  MOV R2, 0x6800 ;  /* 0x0000680000027802 */ /* 0x000fce0000000f00 */
[----:B------:R-:W-:Y:S05]  /*67f0*/  CALL.REL.NOINC `($__internal_2_$__cuda_sm10x_tcgen05_guardrail_trap_unallocated_columns_being_dealloced) ;  /* 0x00000000002c7944 */ /* 0x000fea0003c00000 */
.L_x_8:
[----:B------:R-:W-:Y:S01]  /*6800*/  NOP ;  /* 0x0000000000007918 */ /* 0x000fe20000000000 */
[----:B--2---:R-:W-:Y:S05]  /*6810*/  EXIT ;  /* 0x000000000000794d */ /* 0x004fea0003800000 */
.L_x_7:
[----:B------:R-:W1:Y:S02]  /*6820*/  SYNCS.PHASECHK.TRANS64.TRYWAIT P0, [UR14+0x6000], RZ ;  /* 0x006000ffff0075a7 */ /* 0x000e64000800110e */
[----:B-1----:R-:W-:Y:S05]  /*6830*/  @!P0 BRA `(.L_x_7) ;  /* 0xfffffffc00f88947 */ /* 0x002fea000383ffff */
[----:B------:R-:W-:Y:S05]  /*6840*/  BRA `(.L_x_11) ;  /* 0xffffffc400507947 */ /* 0x000fea000383ffff */
        .weak           $__internal_0_$__cuda_sm10x_tcgen05_guardrail_trap_col_being_dealloced_not_returned_by_alloc
        .type           $__internal_0_$__cuda_sm10x_tcgen05_guardrail_trap_col_being_dealloced_not_returned_by_alloc,@function
        .size           $__internal_0_$__cuda_sm10x_tcgen05_guardrail_trap_col_being_dealloced_not_returned_by_alloc,($__internal_1_$__cuda_sm10x_tcgen05_guardrail_trap_phase_invalid_during_alloc - $__internal_0_$__cuda_sm10x_tcgen05_guardrail_trap_col_being_dealloced_not_returned_by_alloc)
$__internal_0_$__cuda_sm10x_tcgen05_guardrail_trap_col_being_dealloced_not_returned_by_alloc:
[----:B------:R-:W-:Y:S05]  /*6850*/  BPT.TRAP 0x1 ;  /* 0x000000040000795c */ /* 0x000fea0000300000 */
[----:B------:R-:W-:-:S04]  /*6860*/  IMAD.MOV.U32 R3, RZ, RZ, 0x0 ;  /* 0x00000000ff037424 */ /* 0x000fc800078e00ff */
[----:B------:R-:W-:Y:S05]  /*6870*/  RET.REL.NODEC R2 `(gluon_mma) ;  /* 0xffffff9402e07950 */ /* 0x000fea0003c3ffff */
        .weak           $__internal_1_$__cuda_sm10x_tcgen05_guardrail_trap_phase_invalid_during_alloc
        .type           $__internal_1_$__cuda_sm10x_tcgen05_guardrail_trap_phase_invalid_during_alloc,@function
        .size           $__internal_1_$__cuda_sm10x_tcgen05_guardrail_trap_phase_invalid_during_alloc,($__internal_2_$__cuda_sm10x_tcgen05_guardrail_trap_unallocated_columns_being_dealloced - $__internal_1_$__cuda_sm10x_tcgen05_guardrail_trap_phase_invalid_during_alloc)
$__internal_1_$__cuda_sm10x_tcgen05_guardrail_trap_phase_invalid_during_alloc:
[----:B------:R-:W-:Y:S05]  /*6880*/  BPT.TRAP 0x1 ;  /* 0x000000040000795c */ /* 0x000fea0000300000 */
[----:B------:R-:W-:-:S04]  /*6890*/  IMAD.MOV.U32 R3, RZ, RZ, 0x0 ;  /* 0x00000000ff037424 */ /* 0x000fc800078e00ff */
[----:B------:R-:W-:Y:S05]  /*68a0*/  RET.REL.NODEC R2 `(gluon_mma) ;  /* 0xffffff9402d47950 */ /* 0x000fea0003c3ffff */
        .weak           $__internal_2_$__cuda_sm10x_tcgen05_guardrail_trap_unallocated_columns_being_dealloced
        .type           $__internal_2_$__cuda_sm10x_tcgen05_guardrail_trap_unallocated_columns_being_dealloced,@function
        .size           $__internal_2_$__cuda_sm10x_tcgen05_guardrail_trap_unallocated_columns_being_dealloced,(.L_x_15 - $__internal_2_$__cuda_sm10x_tcgen05_guardrail_trap_unallocated_columns_being_dealloced)
$__internal_2_$__cuda_sm10x_tcgen05_guardrail_trap_unallocated_columns_being_dealloced:
[----:B------:R-:W-:Y:S05]  /*68b0*/  BPT.TRAP 0x1 ;  /* 0x000000040000795c */ /* 0x000fea0000300000 */
[----:B------:R-:W-:-:S04]  /*68c0*/  IMAD.MOV.U32 R3, RZ, RZ, 0x0 ;  /* 0x00000000ff037424 */ /* 0x000fc800078e00ff */
[----:B------:R-:W-:Y:S05]  /*68d0*/  RET.REL.NODEC R2 `(gluon_mma) ;  /* 0xffffff9402c87950 */ /* 0x000fea0003c3ffff */
.L_x_12:
[----:B------:R-:W-:-:S00]  /*68e0*/  BRA `(.L_x_12) ;  /* 0xfffffffc00fc7947 */ /* 0x000fc0000383ffff */
[----:B------:R-:W-:-:S00]  /*68f0*/  NOP ;  /* 0x0000000000007918 */ /* 0x000fc00000000000 */
        /* <DEDUP_REMOVED lines=8> */
.L_x_15:


//--------------------- .nv.shared.gluon_mma      --------------------------
	.section	.nv.shared.gluon_mma,"aw",@nobits
	.sectionflags	@""
	.align	16
	.zero		1024


//--------------------- .nv.shared.reserved.0     --------------------------
	.section	.nv.shared.reserved.0,"aw",@nobits
	.align	8
	.weak		__nv_reservedSMEM_offset_0_alias
	.size		__nv_reservedSMEM_offset_0_alias, 0, 64
	.other		__nv_reservedSMEM_offset_0_alias,@"STO_CUDA_RESERVED_SHARED STV_DEFAULT"
__nv_reservedSMEM_offset_0_alias:
	.zero		0
.nv.shared.reserved.0:
	.zero		64
	.weak		__nv_reservedSMEM_allocation_phase
	.type		__nv_reservedSMEM_allocation_phase,@object
	.size		__nv_reservedSMEM_allocation_phase,(.L_0 - __nv_reservedSMEM_allocation_phase)
__nv_reservedSMEM_allocation_phase:
	.zero		1
.L_0:
	.zero		7
	.weak		__nv_reservedSMEM_devtool_atexit_pc
	.type		__nv_reservedSMEM_devtool_atexit_pc,@object
	.size		__nv_reservedSMEM_devtool_atexit_pc,(__nv_reservedSMEM_allocation_mask - __nv_reservedSMEM_devtool_atexit_pc)
__nv_reservedSMEM_devtool_atexit_pc:
	.zero		8
	.weak		__nv_reservedSMEM_allocation_mask
	.type		__nv_reservedSMEM_allocation_mask,@object
	.size		__nv_reservedSMEM_allocation_mask,(.L_2 - __nv_reservedSMEM_allocation_mask)
__nv_reservedSMEM_allocation_mask:
	.zero		4
.L_2:


//--------------------- .nv.constant0.gluon_mma   --------------------------
	.section	.nv.constant0.gluon_mma,"a",@progbits
	.sectionflags	@""
	.align	4
.nv.constant0.gluon_mma:
	.zero		936


//--------------------- SYMBOLS --------------------------

	.type		.nv.reservedSmem.offset0,@object
	.size		.nv.reservedSmem.offset0,0x4
	.type		.nv.reservedSmem.cap,@object
	.size		.nv.reservedSmem.cap,0x4
